//
// Generated by NVIDIA NVVM Compiler
//
// Compiler Build ID: CL-36424714
// Cuda compilation tools, release 13.0, V13.0.88
// Based on NVVM 20.0.0
//

.version 9.0
.target sm_100
.address_size 64

	// .globl	mine_global_aligment
.extern .func  (.param .b32 func_retval0) vprintf
(
	.param .b64 vprintf_param_0,
	.param .b64 vprintf_param_1
)
;
.global .align 4 .u32 g_target_size;
// L has been demoted
// Q has been demoted
// T has been demoted
// C has been demoted
.extern .shared .align 16 .b8 SHD[];
.global .align 1 .b8 $str[69] = {40, 37, 100, 44, 32, 37, 100, 44, 32, 37, 100, 41, 32, 45, 62, 32, 117, 58, 32, 37, 50, 100, 47, 37, 50, 100, 44, 32, 108, 58, 32, 37, 50, 100, 47, 37, 50, 100, 44, 32, 100, 40, 37, 100, 32, 37, 99, 32, 37, 100, 41, 58, 32, 37, 50, 100, 47, 37, 50, 100, 32, 45, 62, 32, 37, 50, 100, 10};
.global .align 1 .b8 $str$1[2] = {10};

.visible .entry mine_global_aligment(
	.param .u64 .ptr .align 1 mine_global_aligment_param_0,
	.param .u64 .ptr .align 1 mine_global_aligment_param_1,
	.param .u64 .ptr .align 1 mine_global_aligment_param_2,
	.param .u64 .ptr .align 1 mine_global_aligment_param_3,
	.param .u64 .ptr .align 1 mine_global_aligment_param_4,
	.param .u64 .ptr .align 1 mine_global_aligment_param_5,
	.param .u32 mine_global_aligment_param_6
)
{
	.local .align 8 .b8 	__local_depot0[56];
	.reg .b64 	%SP;
	.reg .b64 	%SPL;
	.reg .pred 	%p<36>;
	.reg .b32 	%r<385>;
	.reg .b64 	%rd<40>;
	.reg .b64 	%fd<22>;
	// demoted variable
	.shared .align 4 .b8 L[12];
	// demoted variable
	.shared .align 4 .b8 Q[12];
	// demoted variable
	.shared .align 4 .b8 T[12];
	// demoted variable
	.shared .align 4 .b8 C[12];
	mov.u64 	%SPL, __local_depot0;
	cvta.local.u64 	%SP, %SPL;
	ld.param.u64 	%rd3, [mine_global_aligment_param_0];
	ld.param.u64 	%rd4, [mine_global_aligment_param_1];
	ld.param.u64 	%rd5, [mine_global_aligment_param_2];
	ld.param.u64 	%rd6, [mine_global_aligment_param_3];
	ld.param.u64 	%rd7, [mine_global_aligment_param_4];
	ld.param.u64 	%rd8, [mine_global_aligment_param_5];
	ld.param.u32 	%r96, [mine_global_aligment_param_6];
	add.u64 	%rd9, %SP, 0;
	add.u64 	%rd1, %SPL, 0;
	st.global.u32 	[g_target_size], %r96;
	mov.u32 	%r1, %tid.x;
	setp.gt.u32 	%p1, %r1, 2;
	@%p1 bra 	$L__BB0_2;
	cvta.to.global.u64 	%rd10, %rd5;
	cvta.to.global.u64 	%rd11, %rd7;
	cvta.to.global.u64 	%rd12, %rd6;
	cvta.to.global.u64 	%rd13, %rd8;
	mul.wide.u32 	%rd14, %r1, 4;
	add.s64 	%rd15, %rd10, %rd14;
	ld.global.nc.u32 	%r97, [%rd15];
	shl.b32 	%r98, %r1, 2;
	mov.u32 	%r99, L;
	add.s32 	%r100, %r99, %r98;
	st.shared.u32 	[%r100], %r97;
	add.s64 	%rd16, %rd11, %rd14;
	ld.global.nc.u32 	%r101, [%rd16];
	mov.u32 	%r102, T;
	add.s32 	%r103, %r102, %r98;
	st.shared.u32 	[%r103], %r101;
	add.s64 	%rd17, %rd12, %rd14;
	ld.global.nc.u32 	%r104, [%rd17];
	mov.u32 	%r105, C;
	add.s32 	%r106, %r105, %r98;
	st.shared.u32 	[%r106], %r104;
	add.s64 	%rd18, %rd13, %rd14;
	ld.global.nc.u32 	%r107, [%rd18];
	mov.u32 	%r108, Q;
	add.s32 	%r109, %r108, %r98;
	st.shared.u32 	[%r109], %r107;
$L__BB0_2:
	setp.ge.u32 	%p2, %r1, %r96;
	@%p2 bra 	$L__BB0_4;
	cvta.to.global.u64 	%rd19, %rd3;
	mul.wide.u32 	%rd20, %r1, 4;
	add.s64 	%rd21, %rd19, %rd20;
	ld.global.nc.u32 	%r110, [%rd21];
	shl.b32 	%r111, %r1, 2;
	mov.u32 	%r112, SHD;
	add.s32 	%r113, %r112, %r111;
	st.shared.u32 	[%r113], %r110;
	cvta.to.global.u64 	%rd22, %rd4;
	add.s64 	%rd23, %rd22, %rd20;
	ld.global.nc.u32 	%r114, [%rd23];
	shl.b32 	%r115, %r96, 2;
	add.s32 	%r116, %r113, %r115;
	st.shared.u32 	[%r116], %r114;
$L__BB0_4:
	cvta.to.local.u64 	%rd2, %rd9;
	bar.sync 	0;
	mov.b32 	%r354, 0;
	mov.u32 	%r119, L;
	mov.u64 	%rd25, $str;
	mov.u64 	%rd28, $str$1;
	mov.u32 	%r348, %r354;
$L__BB0_5:
	shl.b32 	%r118, %r354, 2;
	add.s32 	%r120, %r119, %r118;
	ld.shared.u32 	%r121, [%r120];
	add.s32 	%r348, %r121, %r348;
	add.s32 	%r5, %r354, 1;
	setp.ge.u32 	%p3, %r1, %r348;
	@%p3 bra 	$L__BB0_25;
	ld.shared.u32 	%r353, [L];
	setp.lt.u32 	%p4, %r1, %r353;
	mov.b32 	%r356, 0;
	mov.u32 	%r355, %r1;
	@%p4 bra 	$L__BB0_9;
	mov.b32 	%r350, 0;
	mov.u32 	%r355, %r1;
$L__BB0_8:
	sub.s32 	%r355, %r355, %r353;
	add.s32 	%r356, %r350, 1;
	add.s32 	%r354, %r354, -1;
	shl.b32 	%r124, %r350, 2;
	mov.u32 	%r125, L;
	add.s32 	%r126, %r125, %r124;
	ld.shared.u32 	%r353, [%r126+4];
	setp.ge.u32 	%p5, %r355, %r353;
	mov.u32 	%r350, %r356;
	@%p5 bra 	$L__BB0_8;
$L__BB0_9:
	setp.gt.s32 	%p6, %r354, 0;
	shl.b32 	%r127, %r356, 2;
	mov.u32 	%r128, T;
	add.s32 	%r19, %r128, %r127;
	@%p6 bra 	$L__BB0_11;
	not.b32 	%r358, %r356;
	ld.global.u32 	%r357, [g_target_size];
	bra.uni 	$L__BB0_12;
$L__BB0_11:
	add.s32 	%r129, %r354, -1;
	ld.global.u32 	%r357, [g_target_size];
	shl.b32 	%r130, %r357, 1;
	ld.shared.u32 	%r131, [%r19];
	add.s32 	%r132, %r131, %r355;
	add.s32 	%r133, %r132, %r130;
	mad.lo.s32 	%r134, %r353, %r129, %r133;
	shl.b32 	%r135, %r134, 2;
	mov.u32 	%r136, SHD;
	add.s32 	%r137, %r136, %r135;
	ld.shared.u32 	%r358, [%r137];
$L__BB0_12:
	mov.u32 	%r140, C;
	add.s32 	%r141, %r140, %r127;
	ld.shared.u32 	%r26, [%r141];
	add.s32 	%r142, %r357, %r355;
	add.s32 	%r143, %r142, %r26;
	shl.b32 	%r144, %r143, 2;
	mov.u32 	%r145, SHD;
	add.s32 	%r146, %r145, %r144;
	ld.shared.u32 	%r27, [%r146];
	setp.eq.s32 	%p7, %r356, 0;
	setp.lt.s32 	%p8, %r354, 0;
	and.pred  	%p9, %p7, %p8;
	mov.u32 	%r147, L;
	add.s32 	%r28, %r147, %r127;
	mov.b32 	%r359, 0;
	@%p9 bra 	$L__BB0_18;
	setp.ne.s32 	%p10, %r356, 0;
	@%p10 bra 	$L__BB0_15;
	not.b32 	%r359, %r354;
	bra.uni 	$L__BB0_18;
$L__BB0_15:
	setp.gt.s32 	%p11, %r354, -1;
	@%p11 bra 	$L__BB0_17;
	neg.s32 	%r359, %r356;
	bra.uni 	$L__BB0_18;
$L__BB0_17:
	shl.b32 	%r148, %r357, 1;
	ld.shared.u32 	%r149, [%r19+-4];
	ld.shared.u32 	%r150, [%r28+-4];
	sub.s32 	%r151, %r355, %r27;
	add.s32 	%r152, %r151, %r149;
	add.s32 	%r153, %r152, %r148;
	mad.lo.s32 	%r154, %r150, %r354, %r153;
	shl.b32 	%r155, %r154, 2;
	add.s32 	%r157, %r145, %r155;
	ld.shared.u32 	%r359, [%r157];
$L__BB0_18:
	setp.eq.s32 	%p12, %r356, 0;
	setp.lt.s32 	%p13, %r354, 1;
	and.pred  	%p14, %p13, %p12;
	mov.b32 	%r360, 0;
	@%p14 bra 	$L__BB0_24;
	setp.ne.s32 	%p15, %r356, 0;
	@%p15 bra 	$L__BB0_21;
	neg.s32 	%r360, %r354;
	bra.uni 	$L__BB0_24;
$L__BB0_21:
	setp.gt.s32 	%p16, %r354, 0;
	@%p16 bra 	$L__BB0_23;
	neg.s32 	%r360, %r356;
	bra.uni 	$L__BB0_24;
$L__BB0_23:
	shl.b32 	%r159, %r357, 1;
	ld.shared.u32 	%r160, [%r19+-4];
	ld.shared.u32 	%r161, [%r28+-4];
	add.s32 	%r162, %r354, -1;
	sub.s32 	%r163, %r355, %r27;
	add.s32 	%r164, %r163, %r160;
	add.s32 	%r165, %r164, %r159;
	mad.lo.s32 	%r166, %r161, %r162, %r165;
	shl.b32 	%r167, %r166, 2;
	add.s32 	%r169, %r145, %r167;
	ld.shared.u32 	%r360, [%r169];
$L__BB0_24:
	add.s32 	%r170, %r26, %r355;
	shl.b32 	%r171, %r170, 2;
	mov.u32 	%r172, SHD;
	add.s32 	%r173, %r172, %r171;
	ld.shared.u32 	%r174, [%r173];
	shl.b32 	%r175, %r354, 2;
	mov.u32 	%r176, Q;
	add.s32 	%r177, %r176, %r175;
	ld.shared.u32 	%r178, [%r177];
	setp.eq.s32 	%p17, %r174, %r178;
	cvt.rn.f64.s32 	%fd1, %r358;
	add.f64 	%fd2, %fd1, 0dBFF0000000000000;
	cvt.rzi.s32.f64 	%r179, %fd2;
	cvt.rn.f64.s32 	%fd3, %r359;
	add.f64 	%fd4, %fd3, 0dBFF0000000000000;
	cvt.rzi.s32.f64 	%r180, %fd4;
	cvt.rn.f64.s32 	%fd5, %r360;
	selp.f64 	%fd6, 0d3FF0000000000000, 0dBFF0000000000000, %p17;
	add.f64 	%fd7, %fd6, %fd5;
	cvt.rzi.s32.f64 	%r181, %fd7;
	max.s32 	%r182, %r180, %r179;
	max.s32 	%r183, %r181, %r182;
	shl.b32 	%r184, %r357, 1;
	ld.shared.u32 	%r185, [%r19];
	add.s32 	%r186, %r185, %r355;
	add.s32 	%r187, %r186, %r184;
	mad.lo.s32 	%r188, %r353, %r354, %r187;
	shl.b32 	%r189, %r188, 2;
	add.s32 	%r190, %r172, %r189;
	st.shared.u32 	[%r190], %r183;
	selp.b32 	%r191, 61, 33, %p17;
	st.local.v2.u32 	[%rd2], {%r356, %r354};
	st.local.v2.u32 	[%rd2+8], {%r355, %r358};
	st.local.v2.u32 	[%rd2+16], {%r179, %r359};
	st.local.v2.u32 	[%rd2+24], {%r180, %r174};
	st.local.v2.u32 	[%rd2+32], {%r191, %r178};
	st.local.v2.u32 	[%rd2+40], {%r360, %r181};
	st.local.u32 	[%rd2+48], %r183;
	cvta.global.u64 	%rd26, %rd25;
	{ // callseq 0, 0
	.param .b64 param0;
	st.param.b64 	[param0], %rd26;
	.param .b64 param1;
	st.param.b64 	[param1], %rd9;
	.param .b32 retval0;
	call.uni (retval0), 
	vprintf, 
	(
	param0, 
	param1
	);
	ld.param.b32 	%r192, [retval0];
	} // callseq 0
$L__BB0_25:
	setp.ne.s32 	%p18, %r1, 0;
	bar.sync 	0;
	@%p18 bra 	$L__BB0_27;
	cvta.global.u64 	%rd29, %rd28;
	{ // callseq 1, 0
	.param .b64 param0;
	st.param.b64 	[param0], %rd29;
	.param .b64 param1;
	st.param.b64 	[param1], 0;
	.param .b32 retval0;
	call.uni (retval0), 
	vprintf, 
	(
	param0, 
	param1
	);
	ld.param.b32 	%r194, [retval0];
	} // callseq 1
$L__BB0_27:
	setp.ne.s32 	%p19, %r5, 3;
	mov.u32 	%r354, %r5;
	@%p19 bra 	$L__BB0_5;
	ld.shared.u32 	%r196, [L];
	sub.s32 	%r37, %r348, %r196;
	setp.ge.u32 	%p20, %r1, %r37;
	@%p20 bra 	$L__BB0_42;
	ld.shared.u32 	%r365, [L+4];
	setp.lt.u32 	%p21, %r1, %r365;
	mov.b32 	%r368, 1;
	mov.b32 	%r366, 2;
	mov.u32 	%r367, %r1;
	@%p21 bra 	$L__BB0_32;
	mov.b32 	%r366, 2;
	mov.b32 	%r362, 1;
	mov.u32 	%r367, %r1;
$L__BB0_31:
	sub.s32 	%r367, %r367, %r365;
	add.s32 	%r368, %r362, 1;
	add.s32 	%r366, %r366, -1;
	shl.b32 	%r201, %r362, 2;
	mov.u32 	%r202, L;
	add.s32 	%r203, %r202, %r201;
	ld.shared.u32 	%r365, [%r203+4];
	setp.ge.u32 	%p22, %r367, %r365;
	mov.u32 	%r362, %r368;
	@%p22 bra 	$L__BB0_31;
$L__BB0_32:
	setp.gt.s32 	%p23, %r366, 0;
	shl.b32 	%r204, %r368, 2;
	mov.u32 	%r205, T;
	add.s32 	%r51, %r205, %r204;
	@%p23 bra 	$L__BB0_34;
	not.b32 	%r370, %r368;
	ld.global.u32 	%r369, [g_target_size];
	bra.uni 	$L__BB0_35;
$L__BB0_34:
	add.s32 	%r206, %r366, -1;
	ld.global.u32 	%r369, [g_target_size];
	shl.b32 	%r207, %r369, 1;
	ld.shared.u32 	%r208, [%r51];
	add.s32 	%r209, %r208, %r367;
	add.s32 	%r210, %r209, %r207;
	mad.lo.s32 	%r211, %r365, %r206, %r210;
	shl.b32 	%r212, %r211, 2;
	mov.u32 	%r213, SHD;
	add.s32 	%r214, %r213, %r212;
	ld.shared.u32 	%r370, [%r214];
$L__BB0_35:
	mov.u32 	%r216, C;
	add.s32 	%r217, %r216, %r204;
	ld.shared.u32 	%r58, [%r217];
	add.s32 	%r218, %r369, %r367;
	add.s32 	%r219, %r218, %r58;
	setp.gt.s32 	%p24, %r366, -1;
	shl.b32 	%r220, %r219, 2;
	mov.u32 	%r221, SHD;
	add.s32 	%r59, %r221, %r220;
	mov.u32 	%r222, L;
	add.s32 	%r60, %r222, %r204;
	@%p24 bra 	$L__BB0_37;
	neg.s32 	%r371, %r368;
	bra.uni 	$L__BB0_38;
$L__BB0_37:
	ld.shared.u32 	%r223, [%r59];
	shl.b32 	%r224, %r369, 1;
	ld.shared.u32 	%r225, [%r51+-4];
	ld.shared.u32 	%r226, [%r60+-4];
	sub.s32 	%r227, %r367, %r223;
	add.s32 	%r228, %r227, %r225;
	add.s32 	%r229, %r228, %r224;
	mad.lo.s32 	%r230, %r226, %r366, %r229;
	shl.b32 	%r231, %r230, 2;
	add.s32 	%r233, %r221, %r231;
	ld.shared.u32 	%r371, [%r233];
$L__BB0_38:
	setp.gt.s32 	%p25, %r366, 0;
	@%p25 bra 	$L__BB0_40;
	neg.s32 	%r372, %r368;
	bra.uni 	$L__BB0_41;
$L__BB0_40:
	ld.shared.u32 	%r234, [%r59];
	add.s32 	%r235, %r366, -1;
	shl.b32 	%r236, %r369, 1;
	ld.shared.u32 	%r237, [%r51+-4];
	ld.shared.u32 	%r238, [%r60+-4];
	sub.s32 	%r239, %r367, %r234;
	add.s32 	%r240, %r239, %r237;
	add.s32 	%r241, %r240, %r236;
	mad.lo.s32 	%r242, %r238, %r235, %r241;
	shl.b32 	%r243, %r242, 2;
	add.s32 	%r245, %r221, %r243;
	ld.shared.u32 	%r372, [%r245];
$L__BB0_41:
	add.s32 	%r246, %r58, %r367;
	shl.b32 	%r247, %r246, 2;
	add.s32 	%r249, %r221, %r247;
	ld.shared.u32 	%r250, [%r249];
	shl.b32 	%r251, %r366, 2;
	mov.u32 	%r252, Q;
	add.s32 	%r253, %r252, %r251;
	ld.shared.u32 	%r254, [%r253];
	setp.eq.s32 	%p26, %r250, %r254;
	cvt.rn.f64.s32 	%fd8, %r370;
	add.f64 	%fd9, %fd8, 0dBFF0000000000000;
	cvt.rzi.s32.f64 	%r255, %fd9;
	cvt.rn.f64.s32 	%fd10, %r371;
	add.f64 	%fd11, %fd10, 0dBFF0000000000000;
	cvt.rzi.s32.f64 	%r256, %fd11;
	cvt.rn.f64.s32 	%fd12, %r372;
	selp.f64 	%fd13, 0d3FF0000000000000, 0dBFF0000000000000, %p26;
	add.f64 	%fd14, %fd13, %fd12;
	cvt.rzi.s32.f64 	%r257, %fd14;
	max.s32 	%r258, %r256, %r255;
	max.s32 	%r259, %r257, %r258;
	shl.b32 	%r260, %r369, 1;
	ld.shared.u32 	%r261, [%r51];
	add.s32 	%r262, %r261, %r367;
	add.s32 	%r263, %r262, %r260;
	mad.lo.s32 	%r264, %r365, %r366, %r263;
	shl.b32 	%r265, %r264, 2;
	add.s32 	%r266, %r221, %r265;
	st.shared.u32 	[%r266], %r259;
	selp.b32 	%r267, 61, 33, %p26;
	st.local.v2.u32 	[%rd1], {%r368, %r366};
	st.local.v2.u32 	[%rd1+8], {%r367, %r370};
	st.local.v2.u32 	[%rd1+16], {%r255, %r371};
	st.local.v2.u32 	[%rd1+24], {%r256, %r250};
	st.local.v2.u32 	[%rd1+32], {%r267, %r254};
	st.local.v2.u32 	[%rd1+40], {%r372, %r257};
	st.local.u32 	[%rd1+48], %r259;
	mov.u64 	%rd30, $str;
	cvta.global.u64 	%rd31, %rd30;
	add.u64 	%rd32, %SP, 0;
	{ // callseq 2, 0
	.param .b64 param0;
	st.param.b64 	[param0], %rd31;
	.param .b64 param1;
	st.param.b64 	[param1], %rd32;
	.param .b32 retval0;
	call.uni (retval0), 
	vprintf, 
	(
	param0, 
	param1
	);
	ld.param.b32 	%r268, [retval0];
	} // callseq 2
$L__BB0_42:
	setp.ne.s32 	%p27, %r1, 0;
	bar.sync 	0;
	@%p27 bra 	$L__BB0_44;
	mov.u64 	%rd33, $str$1;
	cvta.global.u64 	%rd34, %rd33;
	{ // callseq 3, 0
	.param .b64 param0;
	st.param.b64 	[param0], %rd34;
	.param .b64 param1;
	st.param.b64 	[param1], 0;
	.param .b32 retval0;
	call.uni (retval0), 
	vprintf, 
	(
	param0, 
	param1
	);
	ld.param.b32 	%r270, [retval0];
	} // callseq 3
$L__BB0_44:
	ld.shared.u32 	%r272, [L+4];
	sub.s32 	%r273, %r37, %r272;
	setp.ge.u32 	%p28, %r1, %r273;
	@%p28 bra 	$L__BB0_58;
	ld.shared.u32 	%r377, [L+8];
	setp.lt.u32 	%p29, %r1, %r377;
	mov.b32 	%r378, 2;
	mov.u32 	%r379, %r1;
	mov.u32 	%r380, %r378;
	@%p29 bra 	$L__BB0_48;
	mov.b32 	%r374, 2;
	mov.u32 	%r277, L;
	mov.u32 	%r379, %r1;
	mov.u32 	%r378, %r374;
$L__BB0_47:
	sub.s32 	%r379, %r379, %r377;
	add.s32 	%r380, %r374, 1;
	add.s32 	%r378, %r378, -1;
	shl.b32 	%r276, %r374, 2;
	add.s32 	%r278, %r277, %r276;
	ld.shared.u32 	%r377, [%r278+4];
	setp.ge.u32 	%p30, %r379, %r377;
	mov.u32 	%r374, %r380;
	@%p30 bra 	$L__BB0_47;
$L__BB0_48:
	setp.lt.s32 	%p31, %r378, 1;
	shl.b32 	%r279, %r380, 2;
	mov.u32 	%r280, T;
	add.s32 	%r80, %r280, %r279;
	@%p31 bra 	$L__BB0_50;
	add.s32 	%r281, %r378, -1;
	ld.global.u32 	%r381, [g_target_size];
	shl.b32 	%r282, %r381, 1;
	ld.shared.u32 	%r283, [%r80];
	add.s32 	%r284, %r283, %r379;
	add.s32 	%r285, %r284, %r282;
	mad.lo.s32 	%r286, %r377, %r281, %r285;
	shl.b32 	%r287, %r286, 2;
	mov.u32 	%r288, SHD;
	add.s32 	%r289, %r288, %r287;
	ld.shared.u32 	%r382, [%r289];
	bra.uni 	$L__BB0_51;
$L__BB0_50:
	not.b32 	%r382, %r380;
	ld.global.u32 	%r381, [g_target_size];
$L__BB0_51:
	mov.u32 	%r291, C;
	add.s32 	%r292, %r291, %r279;
	ld.shared.u32 	%r87, [%r292];
	add.s32 	%r293, %r381, %r379;
	add.s32 	%r294, %r293, %r87;
	setp.lt.s32 	%p32, %r378, 0;
	shl.b32 	%r295, %r294, 2;
	mov.u32 	%r296, SHD;
	add.s32 	%r88, %r296, %r295;
	mov.u32 	%r297, L;
	add.s32 	%r89, %r297, %r279;
	@%p32 bra 	$L__BB0_53;
	ld.shared.u32 	%r298, [%r88];
	shl.b32 	%r299, %r381, 1;
	ld.shared.u32 	%r300, [%r80+-4];
	ld.shared.u32 	%r301, [%r89+-4];
	sub.s32 	%r302, %r379, %r298;
	add.s32 	%r303, %r302, %r300;
	add.s32 	%r304, %r303, %r299;
	mad.lo.s32 	%r305, %r301, %r378, %r304;
	shl.b32 	%r306, %r305, 2;
	add.s32 	%r308, %r296, %r306;
	ld.shared.u32 	%r383, [%r308];
	bra.uni 	$L__BB0_54;
$L__BB0_53:
	neg.s32 	%r383, %r380;
$L__BB0_54:
	setp.lt.s32 	%p33, %r378, 1;
	@%p33 bra 	$L__BB0_56;
	ld.shared.u32 	%r309, [%r88];
	add.s32 	%r310, %r378, -1;
	shl.b32 	%r311, %r381, 1;
	ld.shared.u32 	%r312, [%r80+-4];
	ld.shared.u32 	%r313, [%r89+-4];
	sub.s32 	%r314, %r379, %r309;
	add.s32 	%r315, %r314, %r312;
	add.s32 	%r316, %r315, %r311;
	mad.lo.s32 	%r317, %r313, %r310, %r316;
	shl.b32 	%r318, %r317, 2;
	add.s32 	%r320, %r296, %r318;
	ld.shared.u32 	%r384, [%r320];
	bra.uni 	$L__BB0_57;
$L__BB0_56:
	neg.s32 	%r384, %r380;
$L__BB0_57:
	add.s32 	%r321, %r87, %r379;
	shl.b32 	%r322, %r321, 2;
	add.s32 	%r324, %r296, %r322;
	ld.shared.u32 	%r325, [%r324];
	shl.b32 	%r326, %r378, 2;
	mov.u32 	%r327, Q;
	add.s32 	%r328, %r327, %r326;
	ld.shared.u32 	%r329, [%r328];
	setp.eq.s32 	%p34, %r325, %r329;
	cvt.rn.f64.s32 	%fd15, %r382;
	add.f64 	%fd16, %fd15, 0dBFF0000000000000;
	cvt.rzi.s32.f64 	%r330, %fd16;
	cvt.rn.f64.s32 	%fd17, %r383;
	add.f64 	%fd18, %fd17, 0dBFF0000000000000;
	cvt.rzi.s32.f64 	%r331, %fd18;
	cvt.rn.f64.s32 	%fd19, %r384;
	selp.f64 	%fd20, 0d3FF0000000000000, 0dBFF0000000000000, %p34;
	add.f64 	%fd21, %fd20, %fd19;
	cvt.rzi.s32.f64 	%r332, %fd21;
	max.s32 	%r333, %r331, %r330;
	max.s32 	%r334, %r332, %r333;
	shl.b32 	%r335, %r381, 1;
	ld.shared.u32 	%r336, [%r80];
	add.s32 	%r337, %r336, %r379;
	add.s32 	%r338, %r337, %r335;
	mad.lo.s32 	%r339, %r377, %r378, %r338;
	shl.b32 	%r340, %r339, 2;
	add.s32 	%r341, %r296, %r340;
	st.shared.u32 	[%r341], %r334;
	selp.b32 	%r342, 61, 33, %p34;
	st.local.v2.u32 	[%rd1], {%r380, %r378};
	st.local.v2.u32 	[%rd1+8], {%r379, %r382};
	st.local.v2.u32 	[%rd1+16], {%r330, %r383};
	st.local.v2.u32 	[%rd1+24], {%r331, %r325};
	st.local.v2.u32 	[%rd1+32], {%r342, %r329};
	st.local.v2.u32 	[%rd1+40], {%r384, %r332};
	st.local.u32 	[%rd1+48], %r334;
	mov.u64 	%rd35, $str;
	cvta.global.u64 	%rd36, %rd35;
	add.u64 	%rd37, %SP, 0;
	{ // callseq 4, 0
	.param .b64 param0;
	st.param.b64 	[param0], %rd36;
	.param .b64 param1;
	st.param.b64 	[param1], %rd37;
	.param .b32 retval0;
	call.uni (retval0), 
	vprintf, 
	(
	param0, 
	param1
	);
	ld.param.b32 	%r343, [retval0];
	} // callseq 4
$L__BB0_58:
	setp.ne.s32 	%p35, %r1, 0;
	bar.sync 	0;
	@%p35 bra 	$L__BB0_60;
	mov.u64 	%rd38, $str$1;
	cvta.global.u64 	%rd39, %rd38;
	{ // callseq 5, 0
	.param .b64 param0;
	st.param.b64 	[param0], %rd39;
	.param .b64 param1;
	st.param.b64 	[param1], 0;
	.param .b32 retval0;
	call.uni (retval0), 
	vprintf, 
	(
	param0, 
	param1
	);
	ld.param.b32 	%r345, [retval0];
	} // callseq 5
$L__BB0_60:
	ret;

}


// ===== COMPILED SASS (sm_100) =====

	.target	sm_100

	.elftype	@"ET_EXEC"


//--------------------- .note.nv.tkinfo           --------------------------
	.section	.note.nv.tkinfo,"",@"SHT_NOTE"
	.sectionflags	@"SHF_NOTE_NV_TKINFO"
	.tkinfo
        /*0018*/ 	.word	0x00000002
        /*0030*/ 	.string	""
        /*0030*/ 	.string	"ptxas"
        /*0030*/ 	.string	"Cuda compilation tools, release 13.0, V13.0.88"
        /*0030*/ 	.string	"Build cuda_13.0.r13.0/compiler.36424714_0"
        /*0030*/ 	.string	"-arch sm_100 -m 64 "



//--------------------- .note.nv.cuinfo           --------------------------
	.section	.note.nv.cuinfo,"",@"SHT_NOTE"
	.sectionflags	@"SHF_NOTE_NV_CUINFO"
        /*0018*/ 	.short	0x0002
        /*001a*/ 	.short	0x0064
        /*001c*/ 	.short	0x0082
	.zero		2


//--------------------- .nv.info                  --------------------------
	.section	.nv.info,"",@"SHT_CUDA_INFO"
	.align	4


	//----- nvinfo : EIATTR_REGCOUNT
	.align		4
        /*0000*/ 	.byte	0x04, 0x2f
        /*0002*/ 	.short	(.L_4 - .L_3)
	.align		4
.L_3:
        /*0004*/ 	.word	index@(mine_global_aligment)
        /*0008*/ 	.word	0x00000020


	//----- nvinfo : EIATTR_FRAME_SIZE
	.align		4
.L_4:
        /*000c*/ 	.byte	0x04, 0x11
        /*000e*/ 	.short	(.L_6 - .L_5)
	.align		4
.L_5:
        /*0010*/ 	.word	index@(mine_global_aligment)
        /*0014*/ 	.word	0x00000038


	//----- nvinfo : EIATTR_MIN_STACK_SIZE
	.align		4
.L_6:
        /*0018*/ 	.byte	0x04, 0x12
        /*001a*/ 	.short	(.L_8 - .L_7)
	.align		4
.L_7:
        /*001c*/ 	.word	index@(mine_global_aligment)
        /*0020*/ 	.word	0x00000038
.L_8:


//--------------------- .nv.compat                --------------------------
	.section	.nv.compat,"",@"SHT_CUDA_COMPAT_INFO"
	.align	4
        /*0000*/ 	.byte	0x02, 0x09, 0x00, 0x00, 0x02, 0x02, 0x01, 0x00, 0x02, 0x05, 0x05, 0x00, 0x03, 0x07, 0x01, 0x01
        /*0010*/ 	.byte	0x02, 0x03, 0x00, 0x00, 0x02, 0x06, 0x01, 0x00, 0x04, 0x0b, 0x08, 0x00, 0x01, 0x00, 0x00, 0x00
        /*0020*/ 	.byte	0x00, 0x00, 0x00, 0x00


//--------------------- .nv.info.mine_global_aligment --------------------------
	.section	.nv.info.mine_global_aligment,"",@"SHT_CUDA_INFO"
	.sectionflags	@""
	.align	4


	//----- nvinfo : EIATTR_CUDA_API_VERSION
	.align		4
        /*0000*/ 	.byte	0x04, 0x37
        /*0002*/ 	.short	(.L_10 - .L_9)
.L_9:
        /*0004*/ 	.word	0x00000082


	//----- nvinfo : EIATTR_KPARAM_INFO
	.align		4
.L_10:
        /*0008*/ 	.byte	0x04, 0x17
        /*000a*/ 	.short	(.L_12 - .L_11)
.L_11:
        /*000c*/ 	.word	0x00000000
        /*0010*/ 	.short	0x0006
        /*0012*/ 	.short	0x0030
        /*0014*/ 	.byte	0x00, 0xf0, 0x11, 0x00


	//----- nvinfo : EIATTR_KPARAM_INFO
	.align		4
.L_12:
        /*0018*/ 	.byte	0x04, 0x17
        /*001a*/ 	.short	(.L_14 - .L_13)
.L_13:
        /*001c*/ 	.word	0x00000000
        /*0020*/ 	.short	0x0005
        /*0022*/ 	.short	0x0028
        /*0024*/ 	.byte	0x00, 0xf5, 0x21, 0x00


	//----- nvinfo : EIATTR_KPARAM_INFO
	.align		4
.L_14:
        /*0028*/ 	.byte	0x04, 0x17
        /*002a*/ 	.short	(.L_16 - .L_15)
.L_15:
        /*002c*/ 	.word	0x00000000
        /*0030*/ 	.short	0x0004
        /*0032*/ 	.short	0x0020
        /*0034*/ 	.byte	0x00, 0xf5, 0x21, 0x00


	//----- nvinfo : EIATTR_KPARAM_INFO
	.align		4
.L_16:
        /*0038*/ 	.byte	0x04, 0x17
        /*003a*/ 	.short	(.L_18 - .L_17)
.L_17:
        /*003c*/ 	.word	0x00000000
        /*0040*/ 	.short	0x0003
        /*0042*/ 	.short	0x0018
        /*0044*/ 	.byte	0x00, 0xf5, 0x21, 0x00


	//----- nvinfo : EIATTR_KPARAM_INFO
	.align		4
.L_18:
        /*0048*/ 	.byte	0x04, 0x17
        /*004a*/ 	.short	(.L_20 - .L_19)
.L_19:
        /*004c*/ 	.word	0x00000000
        /*0050*/ 	.short	0x0002
        /*0052*/ 	.short	0x0010
        /*0054*/ 	.byte	0x00, 0xf5, 0x21, 0x00


	//----- nvinfo : EIATTR_KPARAM_INFO
	.align		4
.L_20:
        /*0058*/ 	.byte	0x04, 0x17
        /*005a*/ 	.short	(.L_22 - .L_21)
.L_21:
        /*005c*/ 	.word	0x00000000
        /*0060*/ 	.short	0x0001
        /*0062*/ 	.short	0x0008
        /*0064*/ 	.byte	0x00, 0xf5, 0x21, 0x00


	//----- nvinfo : EIATTR_KPARAM_INFO
	.align		4
.L_22:
        /*0068*/ 	.byte	0x04, 0x17
        /*006a*/ 	.short	(.L_24 - .L_23)
.L_23:
        /*006c*/ 	.word	0x00000000
        /*0070*/ 	.short	0x0000
        /*0072*/ 	.short	0x0000
        /*0074*/ 	.byte	0x00, 0xf5, 0x21, 0x00


	//----- nvinfo : EIATTR_SPARSE_MMA_MASK
	.align		4
.L_24:
        /*0078*/ 	.byte	0x03, 0x50
        /*007a*/ 	.short	0x0000


	//----- nvinfo : EIATTR_MAXREG_COUNT
	.align		4
        /*007c*/ 	.byte	0x03, 0x1b
        /*007e*/ 	.short	0x00ff


	//----- nvinfo : EIATTR_NUM_BARRIERS
	.align		4
        /*0080*/ 	.byte	0x02, 0x4c
        /*0082*/ 	.byte	0x01
	.zero		1


	//----- nvinfo : EIATTR_EXTERNS
	.align		4
        /*0084*/ 	.byte	0x04, 0x0f
        /*0086*/ 	.short	(.L_26 - .L_25)


	//   ....[0]....
	.align		4
.L_25:
        /*0088*/ 	.word	index@(vprintf)


	//----- nvinfo : EIATTR_MERCURY_ISA_VERSION
	.align		4
.L_26:
        /*008c*/ 	.byte	0x03, 0x5f
        /*008e*/ 	.short	0x0101


	//----- nvinfo : EIATTR_VRC_CTA_INIT_COUNT
	.align		4
        /*0090*/ 	.byte	0x02, 0x4a
	.zero		1
	.zero		1


	//----- nvinfo : EIATTR_SYSCALL_OFFSETS
	.align		4
        /*0094*/ 	.byte	0x04, 0x46
        /*0096*/ 	.short	(.L_28 - .L_27)


	//   ....[0]....
.L_27:
        /*0098*/ 	.word	0x00000c30


	//   ....[1]....
        /*009c*/ 	.word	0x00000d00


	//   ....[2]....
        /*00a0*/ 	.word	0x000014a0


	//   ....[3]....
        /*00a4*/ 	.word	0x00001570


	//   ....[4]....
        /*00a8*/ 	.word	0x00001d40


	//   ....[5]....
        /*00ac*/ 	.word	0x00001e00


	//----- nvinfo : EIATTR_EXIT_INSTR_OFFSETS
	.align		4
.L_28:
        /*00b0*/ 	.byte	0x04, 0x1c
        /*00b2*/ 	.short	(.L_30 - .L_29)


	//   ....[0]....
.L_29:
        /*00b4*/ 	.word	0x00001d80


	//   ....[1]....
        /*00b8*/ 	.word	0x00001e10


	//----- nvinfo : EIATTR_CRS_STACK_SIZE
	.align		4
.L_30:
        /*00bc*/ 	.byte	0x04, 0x1e
        /*00be*/ 	.short	(.L_32 - .L_31)
.L_31:
        /*00c0*/ 	.word	0x00000000


	//----- nvinfo : EIATTR_CBANK_PARAM_SIZE
	.align		4
.L_32:
        /*00c4*/ 	.byte	0x03, 0x19
        /*00c6*/ 	.short	0x0034


	//----- nvinfo : EIATTR_PARAM_CBANK
	.align		4
        /*00c8*/ 	.byte	0x04, 0x0a
        /*00ca*/ 	.short	(.L_34 - .L_33)
	.align		4
.L_33:
        /*00cc*/ 	.word	index@(.nv.constant0.mine_global_aligment)
        /*00d0*/ 	.short	0x0380
        /*00d2*/ 	.short	0x0034


	//----- nvinfo : EIATTR_SW_WAR
	.align		4
.L_34:
        /*00d4*/ 	.byte	0x04, 0x36
        /*00d6*/ 	.short	(.L_36 - .L_35)
.L_35:
        /*00d8*/ 	.word	0x00000008
.L_36:


//--------------------- .nv.callgraph             --------------------------
	.section	.nv.callgraph,"",@"SHT_CUDA_CALLGRAPH"
	.align	4
	.sectionentsize	8
	.align		4
        /*0000*/ 	.word	0x00000000
	.align		4
        /*0004*/ 	.word	0xffffffff
	.align		4
        /*0008*/ 	.word	index@(mine_global_aligment)
	.align		4
        /*000c*/ 	.word	index@(vprintf)
	.align		4
        /*0010*/ 	.word	0x00000000
	.align		4
        /*0014*/ 	.word	0xfffffffe
	.align		4
        /*0018*/ 	.word	0x00000000
	.align		4
        /*001c*/ 	.word	0xfffffffd
	.align		4
        /*0020*/ 	.word	0x00000000
	.align		4
        /*0024*/ 	.word	0xfffffffc


//--------------------- .nv.constant4             --------------------------
	.section	.nv.constant4,"a",@progbits
	.align	8
	.align		8
.nv.constant4:
        /*0000*/ 	.dword	vprintf
	.align		8
        /*0008*/ 	.dword	g_target_size
	.align		8
        /*0010*/ 	.dword	$str
	.align		8
        /*0018*/ 	.dword	$str$1


//--------------------- .text.mine_global_aligment --------------------------
	.section	.text.mine_global_aligment,"ax",@progbits
	.align	128
        .global         mine_global_aligment
        .type           mine_global_aligment,@function
        .size           mine_global_aligment,(.L_x_35 - mine_global_aligment)
        .other          mine_global_aligment,@"STO_CUDA_ENTRY STV_DEFAULT"
mine_global_aligment:
.text.mine_global_aligment:
[----:B------:R-:W0:Y:S01]  /*0000*/  LDC R1, c[0x0][0x37c] ;  /* 0x0000df00ff017b82 */ /* 0x000e220000000800 */
[----:B------:R-:W1:Y:S07]  /*0010*/  S2R R22, SR_TID.X ;  /* 0x0000000000167919 */ /* 0x000e6e0000002100 */
[----:B------:R-:W1:Y:S01]  /*0020*/  LDC R9, c[0x0][0x3b0] ;  /* 0x0000ec00ff097b82 */ /* 0x000e620000000800 */
[----:B------:R-:W2:Y:S01]  /*0030*/  LDCU.64 UR36, c[0x0][0x358] ;  /* 0x00006b00ff2477ac */ /* 0x000ea20008000a00 */
[----:B0-----:R-:W-:-:S06]  /*0040*/  VIADD R1, R1, 0xffffffc8 ;  /* 0xffffffc801017836 */ /* 0x001fcc0000000000 */
[----:B------:R-:W0:Y:S08]  /*0050*/  LDC.64 R4, c[0x0][0x380] ;  /* 0x0000e000ff047b82 */ /* 0x000e300000000a00 */
[----:B------:R-:W3:Y:S01]  /*0060*/  LDC.64 R6, c[0x0][0x388] ;  /* 0x0000e200ff067b82 */ /* 0x000ee20000000a00 */
[----:B-1----:R-:W-:-:S13]  /*0070*/  ISETP.GE.U32.AND P1, PT, R22, R9, PT ;  /* 0x000000091600720c */ /* 0x002fda0003f26070 */
[----:B0-----:R-:W-:-:S04]  /*0080*/  @!P1 IMAD.WIDE.U32 R4, R22, 0x4, R4 ;  /* 0x0000000416049825 */ /* 0x001fc800078e0004 */
[C---:B---3--:R-:W-:Y:S01]  /*0090*/  @!P1 IMAD.WIDE.U32 R6, R22.reuse, 0x4, R6 ;  /* 0x0000000416069825 */ /* 0x048fe200078e0006 */
[----:B--2---:R0:W5:Y:S04]  /*00a0*/  @!P1 LDG.E.CONSTANT R0, desc[UR36][R4.64] ;  /* 0x0000002404009981 */ /* 0x004168000c1e9900 */
[----:B------:R0:W5:Y:S01]  /*00b0*/  @!P1 LDG.E.CONSTANT R10, desc[UR36][R6.64] ;  /* 0x00000024060a9981 */ /* 0x000162000c1e9900 */
[----:B------:R-:W1:Y:S01]  /*00c0*/  LDC.64 R2, c[0x4][0x8] ;  /* 0x01000200ff027b82 */ /* 0x000e620000000a00 */
[----:B------:R-:W2:Y:S01]  /*00d0*/  LDCU UR9, c[0x0][0x2f8] ;  /* 0x00005f00ff0977ac */ /* 0x000ea20008000800 */
[----:B------:R-:W-:Y:S01]  /*00e0*/  MOV R12, 0x400 ;  /* 0x00000400000c7802 */ /* 0x000fe20000000f00 */
[----:B------:R-:W3:Y:S01]  /*00f0*/  S2R R19, SR_CgaCtaId ;  /* 0x0000000000137919 */ /* 0x000ee20000008800 */
[----:B------:R-:W-:Y:S01]  /*0100*/  ISETP.GT.U32.AND P0, PT, R22, 0x2, PT ;  /* 0x000000021600780c */ /* 0x000fe20003f04070 */
[----:B------:R-:W4:Y:S01]  /*0110*/  LDCU UR4, c[0x0][0x2fc] ;  /* 0x00005f80ff0477ac */ /* 0x000f220008000800 */
[----:B------:R-:W-:Y:S01]  /*0120*/  BSSY.RECONVERGENT B0, `(.L_x_0) ;  /* 0x0000026000007945 */ /* 0x000fe20003800200 */
[----:B------:R-:W-:Y:S01]  /*0130*/  @!P1 VIADD R8, R12, 0x30 ;  /* 0x000000300c089836 */ /* 0x000fe20000000000 */
[----:B--2---:R-:W-:Y:S01]  /*0140*/  IADD3 R17, P2, PT, R1, UR9, RZ ;  /* 0x0000000901117c10 */ /* 0x004fe2000ff5e0ff */
[----:B-1----:R0:W-:Y:S04]  /*0150*/  STG.E desc[UR36][R2.64], R9 ;  /* 0x0000000902007986 */ /* 0x0021e8000c101924 */
[----:B----4-:R-:W-:Y:S01]  /*0160*/  IMAD.X R16, RZ, RZ, UR4, P2 ;  /* 0x00000004ff107e24 */ /* 0x010fe200090e06ff */
[----:B---3--:R-:W-:-:S05]  /*0170*/  @!P1 LEA R11, R19, R8, 0x18 ;  /* 0x00000008130b9211 */ /* 0x008fca00078ec0ff */
[----:B------:R-:W-:-:S05]  /*0180*/  @!P1 IMAD R11, R22, 0x4, R11 ;  /* 0x00000004160b9824 */ /* 0x000fca00078e020b */
[----:B------:R-:W-:Y:S01]  /*0190*/  @!P1 LEA R13, R9, R11, 0x2 ;  /* 0x0000000b090d9211 */ /* 0x000fe200078e10ff */
[----:B0-----:R-:W-:Y:S06]  /*01a0*/  @P0 BRA `(.L_x_1) ;  /* 0x0000000000740947 */ /* 0x001fec0003800000 */
[----:B------:R-:W0:Y:S08]  /*01b0*/  LDC.64 R2, c[0x0][0x390] ;  /* 0x0000e400ff027b82 */ /* 0x000e300000000a00 */
[----:B------:R-:W1:Y:S08]  /*01c0*/  LDC.64 R4, c[0x0][0x3a0] ;  /* 0x0000e800ff047b82 */ /* 0x000e700000000a00 */
[----:B------:R-:W2:Y:S08]  /*01d0*/  LDC.64 R8, c[0x0][0x398] ;  /* 0x0000e600ff087b82 */ /* 0x000eb00000000a00 */
[----:B------:R-:W3:Y:S01]  /*01e0*/  LDC.64 R6, c[0x0][0x3a8] ;  /* 0x0000ea00ff067b82 */ /* 0x000ee20000000a00 */
[----:B0-----:R-:W-:-:S06]  /*01f0*/  IMAD.WIDE.U32 R2, R22, 0x4, R2 ;  /* 0x0000000416027825 */ /* 0x001fcc00078e0002 */
[----:B------:R0:W4:Y:S01]  /*0200*/  LDG.E.CONSTANT R2, desc[UR36][R2.64] ;  /* 0x0000002402027981 */ /* 0x000122000c1e9900 */
[----:B-1----:R-:W-:-:S06]  /*0210*/  IMAD.WIDE.U32 R4, R22, 0x4, R4 ;  /* 0x0000000416047825 */ /* 0x002fcc00078e0004 */
[----:B------:R1:W4:Y:S01]  /*0220*/  LDG.E.CONSTANT R4, desc[UR36][R4.64] ;  /* 0x0000002404047981 */ /* 0x000322000c1e9900 */
[----:B--2---:R-:W-:-:S06]  /*0230*/  IMAD.WIDE.U32 R8, R22, 0x4, R8 ;  /* 0x0000000416087825 */ /* 0x004fcc00078e0008 */
[----:B------:R-:W2:Y:S01]  /*0240*/  LDG.E.CONSTANT R8, desc[UR36][R8.64] ;  /* 0x0000002408087981 */ /* 0x000ea2000c1e9900 */
[----:B---3--:R-:W-:-:S06]  /*0250*/  IMAD.WIDE.U32 R6, R22, 0x4, R6 ;  /* 0x0000000416067825 */ /* 0x008fcc00078e0006 */
[----:B------:R3:W2:Y:S01]  /*0260*/  LDG.E.CONSTANT R6, desc[UR36][R6.64] ;  /* 0x0000002406067981 */ /* 0x0006a2000c1e9900 */
[----:B------:R-:W0:Y:S01]  /*0270*/  S2UR UR7, SR_CgaCtaId ;  /* 0x00000000000779c3 */ /* 0x000e220000008800 */
[----:B------:R-:W-:Y:S02]  /*0280*/  UMOV UR4, 0x400 ;  /* 0x0000040000047882 */ /* 0x000fe40000000000 */
[----:B------:R-:W-:Y:S02]  /*0290*/  UIADD3 UR5, UPT, UPT, UR4, 0x18, URZ ;  /* 0x0000001804057890 */ /* 0x000fe4000fffe0ff */
[----:B------:R-:W-:Y:S02]  /*02a0*/  UIADD3 UR6, UPT, UPT, UR4, 0x24, URZ ;  /* 0x0000002404067890 */ /* 0x000fe4000fffe0ff */
[----:B0-----:R-:W-:Y:S02]  /*02b0*/  ULEA UR8, UR7, UR4, 0x18 ;  /* 0x0000000407087291 */ /* 0x001fe4000f8ec0ff */
[----:B------:R-:W-:-:S02]  /*02c0*/  UIADD3 UR4, UPT, UPT, UR4, 0xc, URZ ;  /* 0x0000000c04047890 */ /* 0x000fc4000fffe0ff */
[----:B------:R-:W-:Y:S02]  /*02d0*/  ULEA UR5, UR7, UR5, 0x18 ;  /* 0x0000000507057291 */ /* 0x000fe4000f8ec0ff */
[----:B------:R-:W-:Y:S02]  /*02e0*/  ULEA UR6, UR7, UR6, 0x18 ;  /* 0x0000000607067291 */ /* 0x000fe4000f8ec0ff */
[----:B------:R-:W-:Y:S01]  /*02f0*/  ULEA UR4, UR7, UR4, 0x18 ;  /* 0x0000000407047291 */ /* 0x000fe2000f8ec0ff */
[C---:B------:R-:W-:Y:S02]  /*0300*/  LEA R3, R22.reuse, UR8, 0x2 ;  /* 0x0000000816037c11 */ /* 0x040fe4000f8e10ff */
[C---:B-1----:R-:W-:Y:S02]  /*0310*/  LEA R5, R22.reuse, UR5, 0x2 ;  /* 0x0000000516057c11 */ /* 0x042fe4000f8e10ff */
[C---:B---3--:R-:W-:Y:S02]  /*0320*/  LEA R7, R22.reuse, UR6, 0x2 ;  /* 0x0000000616077c11 */ /* 0x048fe4000f8e10ff */
[----:B------:R-:W-:Y:S01]  /*0330*/  LEA R9, R22, UR4, 0x2 ;  /* 0x0000000416097c11 */ /* 0x000fe2000f8e10ff */
[----:B----4-:R0:W-:Y:S04]  /*0340*/  STS [R3], R2 ;  /* 0x0000000203007388 */ /* 0x0101e80000000800 */
[----:B------:R0:W-:Y:S04]  /*0350*/  STS [R5], R4 ;  /* 0x0000000405007388 */ /* 0x0001e80000000800 */
[----:B--2---:R0:W-:Y:S04]  /*0360*/  STS [R7], R8 ;  /* 0x0000000807007388 */ /* 0x0041e80000000800 */
[----:B------:R0:W-:Y:S02]  /*0370*/  STS [R9], R6 ;  /* 0x0000000609007388 */ /* 0x0001e40000000800 */
.L_x_1:
[----:B------:R-:W-:Y:S05]  /*0380*/  BSYNC.RECONVERGENT B0 ;  /* 0x0000000000007941 */ /* 0x000fea0003800200 */
.L_x_0:
[----:B-----5:R1:W-:Y:S01]  /*0390*/  @!P1 STS [R11], R0 ;  /* 0x000000000b009388 */ /* 0x0203e20000000800 */
[----:B------:R-:W-:Y:S01]  /*03a0*/  IMAD.MOV.U32 R23, RZ, RZ, RZ ;  /* 0x000000ffff177224 */ /* 0x000fe200078e00ff */
[----:B------:R-:W-:Y:S01]  /*03b0*/  LEA R19, R19, R12, 0x18 ;  /* 0x0000000c13137211 */ /* 0x000fe200078ec0ff */
[----:B0-----:R-:W-:Y:S01]  /*03c0*/  IMAD.MOV.U32 R5, RZ, RZ, RZ ;  /* 0x000000ffff057224 */ /* 0x001fe200078e00ff */
[----:B------:R1:W-:Y:S01]  /*03d0*/  @!P1 STS [R13], R10 ;  /* 0x0000000a0d009388 */ /* 0x0003e20000000800 */
[----:B------:R-:W-:Y:S01]  /*03e0*/  IADD3 R2, PT, PT, R17, -UR9, RZ ;  /* 0x8000000911027c10 */ /* 0x000fe2000fffe0ff */
[----:B------:R-:W-:Y:S06]  /*03f0*/  BAR.SYNC.DEFER_BLOCKING 0x0 ;  /* 0x0000000000007b1d */ /* 0x000fec0000010000 */
.L_x_12:
[C---:B-1----:R-:W-:Y:S02]  /*0400*/  IMAD R0, R5.reuse, 0x4, R19 ;  /* 0x0000000405007824 */ /* 0x042fe400078e0213 */
[----:B------:R-:W-:-:S04]  /*0410*/  VIADD R18, R5, 0x1 ;  /* 0x0000000105127836 */ /* 0x000fc80000000000 */
[----:B------:R-:W0:Y:S02]  /*0420*/  LDS R0, [R0] ;  /* 0x0000000000007984 */ /* 0x000e240000000800 */
[----:B0-----:R-:W-:-:S05]  /*0430*/  IMAD.IADD R23, R0, 0x1, R23 ;  /* 0x0000000100177824 */ /* 0x001fca00078e0217 */
[----:B------:R-:W-:-:S13]  /*0440*/  ISETP.GE.U32.AND P0, PT, R22, R23, PT ;  /* 0x000000171600720c */ /* 0x000fda0003f06070 */
[----:B------:R-:W-:Y:S05]  /*0450*/  @P0 BRA `(.L_x_2) ;  /* 0x0000000400f80947 */ /* 0x000fea0003800000 */
[----:B------:R-:W0:Y:S01]  /*0460*/  S2R R7, SR_CgaCtaId ;  /* 0x0000000000077919 */ /* 0x000e220000008800 */
[----:B------:R-:W-:Y:S01]  /*0470*/  MOV R0, 0x400 ;  /* 0x0000040000007802 */ /* 0x000fe20000000f00 */
[----:B------:R-:W-:Y:S01]  /*0480*/  BSSY.RECONVERGENT B0, `(.L_x_3) ;  /* 0x0000012000007945 */ /* 0x000fe20003800200 */
[----:B------:R-:W-:Y:S02]  /*0490*/  HFMA2 R4, -RZ, RZ, 0, 0 ;  /* 0x00000000ff047431 */ /* 0x000fe400000001ff */
[----:B------:R-:W-:Y:S01]  /*04a0*/  IMAD.MOV.U32 R12, RZ, RZ, R22 ;  /* 0x000000ffff0c7224 */ /* 0x000fe200078e0016 */
[----:B0-----:R-:W-:-:S05]  /*04b0*/  LEA R19, R7, R0, 0x18 ;  /* 0x0000000007137211 */ /* 0x001fca00078ec0ff */
[----:B------:R-:W0:Y:S02]  /*04c0*/  LDS R3, [R19] ;  /* 0x0000000013037984 */ /* 0x000e240000000800 */
[----:B0-----:R-:W-:-:S13]  /*04d0*/  ISETP.GE.U32.AND P0, PT, R22, R3, PT ;  /* 0x000000031600720c */ /* 0x001fda0003f06070 */
[----:B------:R-:W-:Y:S05]  /*04e0*/  @!P0 BRA `(.L_x_4) ;  /* 0x00000000002c8947 */ /* 0x000fea0003800000 */
[----:B------:R-:W-:Y:S01]  /*04f0*/  BSSY.RECONVERGENT B1, `(.L_x_4) ;  /* 0x000000a000017945 */ /* 0x000fe20003800200 */
[----:B------:R-:W-:Y:S02]  /*0500*/  IMAD.MOV.U32 R4, RZ, RZ, RZ ;  /* 0x000000ffff047224 */ /* 0x000fe400078e00ff */
[----:B------:R-:W-:-:S07]  /*0510*/  IMAD.MOV.U32 R12, RZ, RZ, R22 ;  /* 0x000000ffff0c7224 */ /* 0x000fce00078e0016 */
.L_x_5:
[----:B------:R-:W-:Y:S01]  /*0520*/  LEA R6, R4, R19, 0x2 ;  /* 0x0000001304067211 */ /* 0x000fe200078e10ff */
[----:B------:R-:W-:Y:S02]  /*0530*/  IMAD.IADD R12, R12, 0x1, -R3 ;  /* 0x000000010c0c7824 */ /* 0x000fe400078e0a03 */
[----:B------:R-:W-:Y:S02]  /*0540*/  VIADD R4, R4, 0x1 ;  /* 0x0000000104047836 */ /* 0x000fe40000000000 */
[----:B------:R-:W0:Y:S01]  /*0550*/  LDS R3, [R6+0x4] ;  /* 0x0000040006037984 */ /* 0x000e220000000800 */
[----:B------:R-:W-:Y:S01]  /*0560*/  VIADD R5, R5, 0xffffffff ;  /* 0xffffffff05057836 */ /* 0x000fe20000000000 */
[----:B0-----:R-:W-:-:S13]  /*0570*/  ISETP.GE.U32.AND P0, PT, R12, R3, PT ;  /* 0x000000030c00720c */ /* 0x001fda0003f06070 */
[----:B------:R-:W-:Y:S05]  /*0580*/  @P0 BRA `(.L_x_5) ;  /* 0xfffffffc00e40947 */ /* 0x000fea000383ffff */
[----:B------:R-:W-:Y:S05]  /*0590*/  BSYNC.RECONVERGENT B1 ;  /* 0x0000000000017941 */ /* 0x000fea0003800200 */
.L_x_4:
[----:B------:R-:W-:Y:S05]  /*05a0*/  BSYNC.RECONVERGENT B0 ;  /* 0x0000000000007941 */ /* 0x000fea0003800200 */
.L_x_3:
[----:B------:R-:W0:Y:S02]  /*05b0*/  LDC.64 R10, c[0x4][0x8] ;  /* 0x01000200ff0a7b82 */ /* 0x000e240000000a00 */
[----:B0-----:R0:W2:Y:S01]  /*05c0*/  LDG.E R6, desc[UR36][R10.64] ;  /* 0x000000240a067981 */ /* 0x0010a2000c1e1900 */
[C---:B------:R-:W-:Y:S01]  /*05d0*/  IADD3 R8, PT, PT, R0.reuse, 0x18, RZ ;  /* 0x0000001800087810 */ /* 0x040fe20007ffe0ff */
[----:B------:R-:W-:Y:S01]  /*05e0*/  BSSY.RECONVERGENT B0, `(.L_x_6) ;  /* 0x000002f000007945 */ /* 0x000fe20003800200 */
[----:B------:R-:W-:Y:S02]  /*05f0*/  ISETP.GT.AND P0, PT, R5, RZ, PT ;  /* 0x000000ff0500720c */ /* 0x000fe40003f04270 */
[----:B------:R-:W-:Y:S01]  /*0600*/  LEA R9, R7, R8, 0x18 ;  /* 0x0000000807097211 */ /* 0x000fe200078ec0ff */
[C---:B------:R-:W-:Y:S01]  /*0610*/  VIADD R8, R0.reuse, 0x24 ;  /* 0x0000002400087836 */ /* 0x040fe20000000000 */
[----:B------:R-:W-:Y:S02]  /*0620*/  IADD3 R14, PT, PT, R0, 0xc, RZ ;  /* 0x0000000c000e7810 */ /* 0x000fe40007ffe0ff */
[----:B------:R-:W-:Y:S01]  /*0630*/  ISETP.GE.AND P2, PT, R5, RZ, PT ;  /* 0x000000ff0500720c */ /* 0x000fe20003f46270 */
[----:B------:R-:W-:Y:S01]  /*0640*/  IMAD R9, R4, 0x4, R9 ;  /* 0x0000000404097824 */ /* 0x000fe200078e0209 */
[C---:B------:R-:W-:Y:S01]  /*0650*/  LEA R15, R7.reuse, R8, 0x18 ;  /* 0x00000008070f7211 */ /* 0x040fe200078ec0ff */
[----:B0-----:R-:W-:Y:S01]  /*0660*/  VIADD R10, R0, 0x30 ;  /* 0x00000030000a7836 */ /* 0x001fe20000000000 */
[----:B------:R-:W-:-:S02]  /*0670*/  LEA R14, R7, R14, 0x18 ;  /* 0x0000000e070e7211 */ /* 0x000fc400078ec0ff */
[----:B------:R-:W-:Y:S01]  /*0680*/  LDS R29, [R9] ;  /* 0x00000000091d7984 */ /* 0x000fe20000000800 */
[C---:B------:R-:W-:Y:S01]  /*0690*/  IMAD R15, R4.reuse, 0x4, R15 ;  /* 0x00000004040f7824 */ /* 0x040fe200078e020f */
[----:B------:R-:W-:Y:S01]  /*06a0*/  LEA R0, R7, R10, 0x18 ;  /* 0x0000000a07007211 */ /* 0x000fe200078ec0ff */
[C---:B------:R-:W-:Y:S01]  /*06b0*/  @P0 VIADD R8, R5.reuse, 0xffffffff ;  /* 0xffffffff05080836 */ /* 0x040fe20000000000 */
[----:B------:R-:W0:Y:S01]  /*06c0*/  @P0 LDS R13, [R9] ;  /* 0x00000000090d0984 */ /* 0x000e220000000800 */
[----:B------:R-:W-:Y:S01]  /*06d0*/  IMAD R14, R5, 0x4, R14 ;  /* 0x00000004050e7824 */ /* 0x000fe200078e020e */
[C---:B------:R-:W-:Y:S01]  /*06e0*/  ISETP.EQ.AND P3, PT, R4.reuse, RZ, PT ;  /* 0x000000ff0400720c */ /* 0x040fe20003f62270 */
[C---:B------:R-:W-:Y:S01]  /*06f0*/  IMAD R10, R4.reuse, 0x4, R19 ;  /* 0x00000004040a7824 */ /* 0x040fe200078e0213 */
[----:B------:R-:W1:Y:S01]  /*0700*/  LDS R15, [R15] ;  /* 0x000000000f0f7984 */ /* 0x000e620000000800 */
[----:B------:R-:W-:Y:S02]  /*0710*/  ISETP.NE.AND P1, PT, R4, RZ, PT ;  /* 0x000000ff0400720c */ /* 0x000fe40003f25270 */
[----:B0-----:R-:W-:Y:S01]  /*0720*/  @P0 IADD3 R13, PT, PT, R13, R12, RZ ;  /* 0x0000000c0d0d0210 */ /* 0x001fe20007ffe0ff */
[----:B-1----:R-:W-:-:S04]  /*0730*/  IMAD.IADD R7, R15, 0x1, R12 ;  /* 0x000000010f077824 */ /* 0x002fc800078e020c */
[----:B--2---:R-:W-:Y:S01]  /*0740*/  @P0 IMAD R13, R6, 0x2, R13 ;  /* 0x00000002060d0824 */ /* 0x004fe200078e020d */
[----:B------:R-:W-:-:S03]  /*0750*/  IADD3 R15, PT, PT, R15, R6, R12 ;  /* 0x000000060f0f7210 */ /* 0x000fc60007ffe00c */
[----:B------:R-:W-:Y:S01]  /*0760*/  @P0 IMAD R11, R8, R3, R13 ;  /* 0x00000003080b0224 */ /* 0x000fe200078e020d */
[----:B------:R-:W-:Y:S01]  /*0770*/  @!P0 LOP3.LUT R13, RZ, R4, RZ, 0x33, !PT ;  /* 0x00000004ff0d8212 */ /* 0x000fe200078e33ff */
[--C-:B------:R-:W-:Y:S02]  /*0780*/  IMAD R25, R15, 0x4, R0.reuse ;  /* 0x000000040f197824 */ /* 0x100fe400078e0200 */
[----:B------:R-:W-:Y:S01]  /*0790*/  @P0 IMAD R8, R11, 0x4, R0 ;  /* 0x000000040b080824 */ /* 0x000fe200078e0200 */
[----:B------:R-:W-:Y:S01]  /*07a0*/  LEA R11, R7, R0, 0x2 ;  /* 0x00000000070b7211 */ /* 0x000fe200078e10ff */
[----:B------:R-:W-:Y:S01]  /*07b0*/  IMAD.MOV.U32 R15, RZ, RZ, RZ ;  /* 0x000000ffff0f7224 */ /* 0x000fe200078e00ff */
[----:B------:R0:W1:Y:S04]  /*07c0*/  LDS R7, [R14] ;  /* 0x000000000e077984 */ /* 0x0000680000000800 */
[----:B------:R0:W2:Y:S04]  /*07d0*/  @P0 LDS R13, [R8] ;  /* 0x00000000080d0984 */ /* 0x0000a80000000800 */
[----:B------:R-:W3:Y:S04]  /*07e0*/  LDS R11, [R11] ;  /* 0x000000000b0b7984 */ /* 0x000ee80000000800 */
[----:B------:R-:W4:Y:S01]  /*07f0*/  LDS R25, [R25] ;  /* 0x0000000019197984 */ /* 0x000f220000000800 */
[----:B0-----:R-:W-:Y:S05]  /*0800*/  @!P2 BRA P3, `(.L_x_7) ;  /* 0x000000000030a947 */ /* 0x001fea0001800000 */
[----:B------:R-:W-:-:S13]  /*0810*/  ISETP.NE.AND P2, PT, R4, RZ, PT ;  /* 0x000000ff0400720c */ /* 0x000fda0003f45270 */
[----:B------:R-:W-:Y:S01]  /*0820*/  @!P2 LOP3.LUT R15, RZ, R5, RZ, 0x33, !PT ;  /* 0x00000005ff0fa212 */ /* 0x000fe200078e33ff */
[----:B------:R-:W-:Y:S06]  /*0830*/  @!P2 BRA `(.L_x_7) ;  /* 0x000000000024a947 */ /* 0x000fec0003800000 */
[----:B------:R-:W-:-:S13]  /*0840*/  ISETP.GT.AND P2, PT, R5, -0x1, PT ;  /* 0xffffffff0500780c */ /* 0x000fda0003f44270 */
[----:B------:R-:W4:Y:S04]  /*0850*/  @P2 LDS R8, [R9+-0x4] ;  /* 0xfffffc0009082984 */ /* 0x000f280000000800 */
[----:B------:R-:W0:Y:S01]  /*0860*/  @P2 LDS R14, [R10+-0x4] ;  /* 0xfffffc000a0e2984 */ /* 0x000e220000000800 */
[----:B----4-:R-:W-:-:S04]  /*0870*/  @P2 IADD3 R15, PT, PT, R8, R12, -R25 ;  /* 0x0000000c080f2210 */ /* 0x010fc80007ffe819 */
[----:B------:R-:W-:-:S05]  /*0880*/  @P2 LEA R15, R6, R15, 0x1 ;  /* 0x0000000f060f2211 */ /* 0x000fca00078e08ff */
[----:B0-----:R-:W-:Y:S02]  /*0890*/  @P2 IMAD R21, R14, R5, R15 ;  /* 0x000000050e152224 */ /* 0x001fe400078e020f */
[----:B------:R-:W-:Y:S02]  /*08a0*/  @!P2 IMAD.MOV R15, RZ, RZ, -R4 ;  /* 0x000000ffff0fa224 */ /* 0x000fe400078e0a04 */
[----:B------:R-:W-:-:S05]  /*08b0*/  @P2 IMAD R21, R21, 0x4, R0 ;  /* 0x0000000415152824 */ /* 0x000fca00078e0200 */
[----:B------:R0:W4:Y:S02]  /*08c0*/  @P2 LDS R15, [R21] ;  /* 0x00000000150f2984 */ /* 0x0001240000000800 */
.L_x_7:
[----:B------:R-:W-:Y:S05]  /*08d0*/  BSYNC.RECONVERGENT B0 ;  /* 0x0000000000007941 */ /* 0x000fea0003800200 */
.L_x_6:
[----:B------:R-:W-:Y:S01]  /*08e0*/  ISETP.LT.AND P2, PT, R5, 0x1, PT ;  /* 0x000000010500780c */ /* 0x000fe20003f41270 */
[----:B0-2---:R0:W2:Y:S01]  /*08f0*/  I2F.F64 R20, R13 ;  /* 0x0000000d00147312 */ /* 0x0050a20000201c00 */
[----:B------:R-:W-:Y:S01]  /*0900*/  BSSY.RECONVERGENT B0, `(.L_x_8) ;  /* 0x000000f000007945 */ /* 0x000fe20003800200 */
[----:B------:R-:W-:-:S10]  /*0910*/  IMAD.MOV.U32 R8, RZ, RZ, RZ ;  /* 0x000000ffff087224 */ /* 0x000fd400078e00ff */
[----:B0-----:R-:W-:Y:S05]  /*0920*/  @!P1 BRA P2, `(.L_x_9) ;  /* 0x0000000000309947 */ /* 0x001fea0001000000 */
[----:B------:R-:W-:-:S13]  /*0930*/  ISETP.NE.AND P1, PT, R4, RZ, PT ;  /* 0x000000ff0400720c */ /* 0x000fda0003f25270 */
[----:B------:R-:W-:Y:S01]  /*0940*/  @!P1 IADD3 R8, PT, PT, -R5, RZ, RZ ;  /* 0x000000ff05089210 */ /* 0x000fe20007ffe1ff */
[----:B------:R-:W-:Y:S06]  /*0950*/  @!P1 BRA `(.L_x_9) ;  /* 0x0000000000249947 */ /* 0x000fec0003800000 */
[----:B------:R-:W4:Y:S01]  /*0960*/  @P0 LDS R9, [R9+-0x4] ;  /* 0xfffffc0009090984 */ /* 0x000f220000000800 */
[----:B------:R-:W-:-:S03]  /*0970*/  @!P0 IMAD.MOV R8, RZ, RZ, -R4 ;  /* 0x000000ffff088224 */ /* 0x000fc600078e0a04 */
[----:B------:R-:W0:Y:S01]  /*0980*/  @P0 LDS R10, [R10+-0x4] ;  /* 0xfffffc000a0a0984 */ /* 0x000e220000000800 */
[----:B----4-:R-:W-:Y:S01]  /*0990*/  @P0 IADD3 R27, PT, PT, R9, R12, -R25 ;  /* 0x0000000c091b0210 */ /* 0x010fe20007ffe819 */
[----:B------:R-:W-:-:S04]  /*09a0*/  @P0 VIADD R25, R5, 0xffffffff ;  /* 0xffffffff05190836 */ /* 0x000fc80000000000 */
[----:B------:R-:W-:-:S04]  /*09b0*/  @P0 IMAD R27, R6, 0x2, R27 ;  /* 0x00000002061b0824 */ /* 0x000fc800078e021b */
[----:B0-----:R-:W-:-:S05]  /*09c0*/  @P0 IMAD R25, R25, R10, R27 ;  /* 0x0000000a19190224 */ /* 0x001fca00078e021b */
[----:B------:R-:W-:-:S05]  /*09d0*/  @P0 LEA R25, R25, R0, 0x2 ;  /* 0x0000000019190211 */ /* 0x000fca00078e10ff */
[----:B------:R0:W4:Y:S02]  /*09e0*/  @P0 LDS R8, [R25] ;  /* 0x0000000019080984 */ /* 0x0001240000000800 */
.L_x_9:
[----:B------:R-:W-:Y:S05]  /*09f0*/  BSYNC.RECONVERGENT B0 ;  /* 0x0000000000007941 */ /* 0x000fea0003800200 */
.L_x_8:
[----:B----4-:R-:W4:Y:S01]  /*0a00*/  I2F.F64 R26, R15 ;  /* 0x0000000f001a7312 */ /* 0x010f220000201c00 */
[----:B--2---:R-:W-:Y:S01]  /*0a10*/  DADD R20, R20, -1 ;  /* 0xbff0000014147429 */ /* 0x004fe20000000000 */
[----:B------:R-:W-:Y:S01]  /*0a20*/  IMAD.MOV.U32 R9, RZ, RZ, 0x3ff00000 ;  /* 0x3ff00000ff097424 */ /* 0x000fe200078e00ff */
[----:B-1-3--:R-:W-:Y:S01]  /*0a30*/  ISETP.NE.AND P0, PT, R11, R7, PT ;  /* 0x000000070b00720c */ /* 0x00afe20003f05270 */
[----:B------:R-:W-:Y:S01]  /*0a40*/  IMAD.IADD R29, R29, 0x1, R12 ;  /* 0x000000011d1d7824 */ /* 0x000fe200078e020c */
[----:B------:R-:W-:Y:S01]  /*0a50*/  STL.64 [R2+0x8], R12 ;  /* 0x0000080c02007387 */ /* 0x000fe20000100a00 */
[----:B------:R-:W1:Y:S01]  /*0a60*/  LDCU.64 UR4, c[0x4][0x10] ;  /* 0x01000200ff0477ac */ /* 0x000e620008000a00 */
[----:B------:R-:W-:Y:S01]  /*0a70*/  MOV R28, 0x3d ;  /* 0x0000003d001c7802 */ /* 0x000fe20000000f00 */
[----:B0-----:R-:W-:Y:S01]  /*0a80*/  I2F.F64 R24, R8 ;  /* 0x0000000800187312 */ /* 0x001fe20000201c00 */
[----:B------:R1:W-:Y:S01]  /*0a90*/  STL.64 [R2], R4 ;  /* 0x0000000402007387 */ /* 0x0003e20000100a00 */
[----:B----4-:R-:W-:-:S06]  /*0aa0*/  DADD R26, R26, -1 ;  /* 0xbff000001a1a7429 */ /* 0x010fcc0000000000 */
[----:B------:R0:W2:Y:S08]  /*0ab0*/  F2I.F64.TRUNC R14, R20 ;  /* 0x00000014000e7311 */ /* 0x0000b0000030d100 */
[----:B------:R-:W3:Y:S01]  /*0ac0*/  F2I.F64.TRUNC R10, R26 ;  /* 0x0000001a000a7311 */ /* 0x000ee2000030d100 */
[----:B-1----:R-:W-:Y:S01]  /*0ad0*/  IMAD.U32 R4, RZ, RZ, UR4 ;  /* 0x00000004ff047e24 */ /* 0x002fe2000f8e00ff */
[----:B0-----:R-:W-:Y:S01]  /*0ae0*/  FSEL R21, R9, -1.875, !P0 ;  /* 0xbff0000009157808 */ /* 0x001fe20004000000 */
[----:B------:R-:W-:Y:S01]  /*0af0*/  IMAD.MOV.U32 R20, RZ, RZ, RZ ;  /* 0x000000ffff147224 */ /* 0x000fe200078e00ff */
[----:B--2---:R-:W-:Y:S05]  /*0b00*/  STL.64 [R2+0x10], R14 ;  /* 0x0000100e02007387 */ /* 0x004fea0000100a00 */
[----:B------:R-:W-:Y:S01]  /*0b10*/  DADD R24, R24, R20 ;  /* 0x0000000018187229 */ /* 0x000fe20000000014 */
[----:B------:R-:W-:Y:S01]  /*0b20*/  IMAD R20, R6, 0x2, R29 ;  /* 0x0000000206147824 */ /* 0x000fe200078e021d */
[----:B------:R-:W-:-:S04]  /*0b30*/  SEL R6, R28, 0x21, !P0 ;  /* 0x000000211c067807 */ /* 0x000fc80004000000 */
[----:B------:R-:W0:Y:S01]  /*0b40*/  F2I.F64.TRUNC R9, R24 ;  /* 0x0000001800097311 */ /* 0x000e22000030d100 */
[----:B------:R-:W-:Y:S01]  /*0b50*/  IMAD R21, R3, R5, R20 ;  /* 0x0000000503157224 */ /* 0x000fe200078e0214 */
[----:B------:R-:W-:Y:S01]  /*0b60*/  MOV R20, 0x0 ;  /* 0x0000000000147802 */ /* 0x000fe20000000f00 */
[----:B---3--:R-:W-:Y:S01]  /*0b70*/  STL.64 [R2+0x18], R10 ;  /* 0x0000180a02007387 */ /* 0x008fe20000100a00 */
[----:B------:R-:W-:Y:S01]  /*0b80*/  MOV R5, UR5 ;  /* 0x0000000500057c02 */ /* 0x000fe20008000f00 */
[----:B------:R-:W-:Y:S01]  /*0b90*/  IMAD R0, R21, 0x4, R0 ;  /* 0x0000000415007824 */ /* 0x000fe200078e0200 */
[----:B------:R1:W2:Y:S01]  /*0ba0*/  LDC.64 R12, c[0x4][R20] ;  /* 0x01000000140c7b82 */ /* 0x0002a20000000a00 */
[----:B------:R3:W-:Y:S01]  /*0bb0*/  STL.64 [R2+0x20], R6 ;  /* 0x0000200602007387 */ /* 0x0007e20000100a00 */
[----:B0-----:R-:W-:-:S03]  /*0bc0*/  VIMNMX3 R3, R10, R14, R9, !PT ;  /* 0x0000000e0a03720f */ /* 0x001fc60007800109 */
[----:B------:R1:W-:Y:S01]  /*0bd0*/  STL.64 [R2+0x28], R8 ;  /* 0x0000280802007387 */ /* 0x0003e20000100a00 */
[----:B---3--:R-:W-:-:S03]  /*0be0*/  IMAD.MOV.U32 R6, RZ, RZ, R17 ;  /* 0x000000ffff067224 */ /* 0x008fc600078e0011 */
[----:B------:R1:W-:Y:S01]  /*0bf0*/  STL [R2+0x30], R3 ;  /* 0x0000300302007387 */ /* 0x0003e20000100800 */
[----:B------:R-:W-:-:S03]  /*0c00*/  IMAD.MOV.U32 R7, RZ, RZ, R16 ;  /* 0x000000ffff077224 */ /* 0x000fc600078e0010 */
[----:B------:R1:W-:Y:S04]  /*0c10*/  STS [R0], R3 ;  /* 0x0000000300007388 */ /* 0x0003e80000000800 */
[----:B-1----:R-:W-:-:S07]  /*0c20*/  LEPC R20, `(.L_x_2) ;  /* 0x000000001014794e */ /* 0x002fce0000000000 */
[----:B--2---:R-:W-:Y:S05]  /*0c30*/  CALL.ABS.NOINC R12 ;  /* 0x000000000c007343 */ /* 0x004fea0003c00000 */
.L_x_2:
[----:B------:R-:W-:Y:S01]  /*0c40*/  ISETP.NE.AND P0, PT, R22, RZ, PT ;  /* 0x000000ff1600720c */ /* 0x000fe20003f05270 */
[----:B------:R-:W-:Y:S05]  /*0c50*/  WARPSYNC.ALL ;  /* 0x0000000000007948 */ /* 0x000fea0003800000 */
[----:B------:R-:W-:Y:S06]  /*0c60*/  BAR.SYNC.DEFER_BLOCKING 0x0 ;  /* 0x0000000000007b1d */ /* 0x000fec0000010000 */
[----:B------:R-:W-:Y:S04]  /*0c70*/  BSSY.RECONVERGENT B6, `(.L_x_10) ;  /* 0x000000a000067945 */ /* 0x000fe80003800200 */
[----:B------:R-:W-:Y:S05]  /*0c80*/  @P0 BRA `(.L_x_11) ;  /* 0x0000000000200947 */ /* 0x000fea0003800000 */
[----:B------:R-:W-:Y:S01]  /*0c90*/  MOV R8, 0x0 ;  /* 0x0000000000087802 */ /* 0x000fe20000000f00 */
[----:B------:R-:W0:Y:S01]  /*0ca0*/  LDCU.64 UR4, c[0x4][0x18] ;  /* 0x01000300ff0477ac */ /* 0x000e220008000a00 */
[----:B------:R-:W-:-:S04]  /*0cb0*/  CS2R R6, SRZ ;  /* 0x0000000000067805 */ /* 0x000fc8000001ff00 */
[----:B------:R-:W1:Y:S01]  /*0cc0*/  LDC.64 R8, c[0x4][R8] ;  /* 0x0100000008087b82 */ /* 0x000e620000000a00 */
[----:B0-----:R-:W-:Y:S01]  /*0cd0*/  IMAD.U32 R4, RZ, RZ, UR4 ;  /* 0x00000004ff047e24 */ /* 0x001fe2000f8e00ff */
[----:B------:R-:W-:-:S07]  /*0ce0*/  MOV R5, UR5 ;  /* 0x0000000500057c02 */ /* 0x000fce0008000f00 */
[----:B------:R-:W-:-:S07]  /*0cf0*/  LEPC R20, `(.L_x_11) ;  /* 0x000000001014794e */ /* 0x000fce0000000000 */
[----:B-1----:R-:W-:Y:S05]  /*0d00*/  CALL.ABS.NOINC R8 ;  /* 0x0000000008007343 */ /* 0x002fea0003c00000 */
.L_x_11:
[----:B------:R-:W-:Y:S05]  /*0d10*/  BSYNC.RECONVERGENT B6 ;  /* 0x0000000000067941 */ /* 0x000fea0003800200 */
.L_x_10:
[----:B------:R-:W-:Y:S01]  /*0d20*/  ISETP.NE.AND P0, PT, R18, 0x3, PT ;  /* 0x000000031200780c */ /* 0x000fe20003f05270 */
[----:B------:R-:W-:-:S12]  /*0d30*/  IMAD.MOV.U32 R5, RZ, RZ, R18 ;  /* 0x000000ffff057224 */ /* 0x000fd800078e0012 */
[----:B------:R-:W-:Y:S05]  /*0d40*/  @P0 BRA `(.L_x_12) ;  /* 0xfffffff400ac0947 */ /* 0x000fea000383ffff */
[----:B------:R-:W0:Y:S01]  /*0d50*/  S2R R7, SR_CgaCtaId ;  /* 0x0000000000077919 */ /* 0x000e220000008800 */
[----:B------:R-:W-:-:S04]  /*0d60*/  MOV R2, 0x400 ;  /* 0x0000040000027802 */ /* 0x000fc80000000f00 */
[----:B0-----:R-:W-:-:S05]  /*0d70*/  LEA R5, R7, R2, 0x18 ;  /* 0x0000000207057211 */ /* 0x001fca00078ec0ff */
[----:B------:R-:W0:Y:S02]  /*0d80*/  LDS.64 R14, [R5] ;  /* 0x00000000050e7984 */ /* 0x000e240000000a00 */
[----:B0-----:R-:W-:-:S05]  /*0d90*/  IMAD.IADD R23, R23, 0x1, -R14 ;  /* 0x0000000117177824 */ /* 0x001fca00078e0a0e */
[----:B------:R-:W-:-:S13]  /*0da0*/  ISETP.GE.U32.AND P0, PT, R22, R23, PT ;  /* 0x000000171600720c */ /* 0x000fda0003f06070 */
[----:B------:R-:W-:Y:S05]  /*0db0*/  @P0 BRA `(.L_x_13) ;  /* 0x0000000400bc0947 */ /* 0x000fea0003800000 */
[----:B------:R-:W-:Y:S01]  /*0dc0*/  ISETP.GE.U32.AND P0, PT, R22, R15, PT ;  /* 0x0000000f1600720c */ /* 0x000fe20003f06070 */
[----:B------:R-:W-:Y:S01]  /*0dd0*/  BSSY.RECONVERGENT B0, `(.L_x_14) ;  /* 0x0000012000007945 */ /* 0x000fe20003800200 */
[----:B------:R-:W-:Y:S02]  /*0de0*/  HFMA2 R11, -RZ, RZ, 0, 1.1920928955078125e-07 ;  /* 0x00000002ff0b7431 */ /* 0x000fe400000001ff */
[----:B------:R-:W-:Y:S02]  /*0df0*/  IMAD.MOV.U32 R10, RZ, RZ, 0x1 ;  /* 0x00000001ff0a7424 */ /* 0x000fe400078e00ff */
[----:B------:R-:W-:-:S07]  /*0e00*/  IMAD.MOV.U32 R12, RZ, RZ, R22 ;  /* 0x000000ffff0c7224 */ /* 0x000fce00078e0016 */
[----:B------:R-:W-:Y:S05]  /*0e10*/  @!P0 BRA `(.L_x_15) ;  /* 0x0000000000348947 */ /* 0x000fea0003800000 */
[----:B------:R-:W-:Y:S01]  /*0e20*/  BSSY.RECONVERGENT B1, `(.L_x_16) ;  /* 0x000000b000017945 */ /* 0x000fe20003800200 */
[----:B------:R-:W-:Y:S01]  /*0e30*/  IMAD.MOV.U32 R0, RZ, RZ, 0x1 ;  /* 0x00000001ff007424 */ /* 0x000fe200078e00ff */
[----:B------:R-:W-:Y:S01]  /*0e40*/  MOV R12, R22 ;  /* 0x00000016000c7202 */ /* 0x000fe20000000f00 */
[----:B------:R-:W-:-:S07]  /*0e50*/  IMAD.MOV.U32 R11, RZ, RZ, 0x2 ;  /* 0x00000002ff0b7424 */ /* 0x000fce00078e00ff */
.L_x_17:
[----:B------:R-:W-:Y:S01]  /*0e60*/  IMAD R3, R0, 0x4, R5 ;  /* 0x0000000400037824 */ /* 0x000fe200078e0205 */
[----:B------:R-:W-:Y:S01]  /*0e70*/  IADD3 R11, PT, PT, R11, -0x1, RZ ;  /* 0xffffffff0b0b7810 */ /* 0x000fe20007ffe0ff */
[----:B------:R-:W-:Y:S02]  /*0e80*/  IMAD.IADD R12, R12, 0x1, -R15 ;  /* 0x000000010c0c7824 */ /* 0x000fe400078e0a0f */
[----:B------:R-:W-:Y:S01]  /*0e90*/  VIADD R0, R0, 0x1 ;  /* 0x0000000100007836 */ /* 0x000fe20000000000 */
[----:B------:R-:W0:Y:S02]  /*0ea0*/  LDS R15, [R3+0x4] ;  /* 0x00000400030f7984 */ /* 0x000e240000000800 */
[----:B0-----:R-:W-:-:S13]  /*0eb0*/  ISETP.GE.U32.AND P0, PT, R12, R15, PT ;  /* 0x0000000f0c00720c */ /* 0x001fda0003f06070 */
[----:B------:R-:W-:Y:S05]  /*0ec0*/  @P0 BRA `(.L_x_17) ;  /* 0xfffffffc00e40947 */ /* 0x000fea000383ffff */
[----:B------:R-:W-:Y:S05]  /*0ed0*/  BSYNC.RECONVERGENT B1 ;  /* 0x0000000000017941 */ /* 0x000fea0003800200 */
.L_x_16:
[----:B------:R-:W-:-:S07]  /*0ee0*/  IMAD.MOV.U32 R10, RZ, RZ, R0 ;  /* 0x000000ffff0a7224 */ /* 0x000fce00078e0000 */
.L_x_15:
[----:B------:R-:W-:Y:S05]  /*0ef0*/  BSYNC.RECONVERGENT B0 ;  /* 0x0000000000007941 */ /* 0x000fea0003800200 */
.L_x_14:
[----:B------:R-:W0:Y:S02]  /*0f00*/  LDC.64 R18, c[0x4][0x8] ;  /* 0x01000200ff127b82 */ /* 0x000e240000000a00 */
[----:B0-----:R0:W2:Y:S01]  /*0f10*/  LDG.E R6, desc[UR36][R18.64] ;  /* 0x0000002412067981 */ /* 0x0010a2000c1e1900 */
[C---:B------:R-:W-:Y:S01]  /*0f20*/  VIADD R0, R2.reuse, 0x24 ;  /* 0x0000002402007836 */ /* 0x040fe20000000000 */
[C---:B------:R-:W-:Y:S01]  /*0f30*/  ISETP.GT.AND P1, PT, R11.reuse, -0x1, PT ;  /* 0xffffffff0b00780c */ /* 0x040fe20003f24270 */
[C---:B------:R-:W-:Y:S01]  /*0f40*/  VIADD R4, R2.reuse, 0x30 ;  /* 0x0000003002047836 */ /* 0x040fe20000000000 */
[----:B------:R-:W-:Y:S01]  /*0f50*/  ISETP.GT.AND P0, PT, R11, RZ, PT ;  /* 0x000000ff0b00720c */ /* 0x000fe20003f04270 */
[----:B------:R-:W-:Y:S01]  /*0f60*/  BSSY.RECONVERGENT B0, `(.L_x_18) ;  /* 0x0000031000007945 */ /* 0x000fe20003800200 */
[----:B------:R-:W-:Y:S02]  /*0f70*/  LEA R9, R7, R0, 0x18 ;  /* 0x0000000007097211 */ /* 0x000fe400078ec0ff */
[----:B------:R-:W-:-:S02]  /*0f80*/  IADD3 R0, PT, PT, R2, 0x18, RZ ;  /* 0x0000001802007810 */ /* 0x000fc40007ffe0ff */
[C---:B------:R-:W-:Y:S01]  /*0f90*/  LEA R8, R10.reuse, R5, 0x2 ;  /* 0x000000050a087211 */ /* 0x040fe200078e10ff */
[----:B------:R-:W-:Y:S01]  /*0fa0*/  IMAD R9, R10, 0x4, R9 ;  /* 0x000000040a097824 */ /* 0x000fe200078e0209 */
[C---:B------:R-:W-:Y:S02]  /*0fb0*/  LEA R3, R7.reuse, R0, 0x18 ;  /* 0x0000000007037211 */ /* 0x040fe400078ec0ff */
[C---:B------:R-:W-:Y:S01]  /*0fc0*/  LEA R0, R7.reuse, R4, 0x18 ;  /* 0x0000000407007211 */ /* 0x040fe200078ec0ff */
[----:B0-----:R-:W-:Y:S01]  /*0fd0*/  @P1 LDS R18, [R8+-0x4] ;  /* 0xfffffc0008121984 */ /* 0x001fe20000000800 */
[----:B------:R-:W-:Y:S01]  /*0fe0*/  IADD3 R2, PT, PT, R2, 0xc, RZ ;  /* 0x0000000c02027810 */ /* 0x000fe20007ffe0ff */
[----:B------:R-:W-:Y:S02]  /*0ff0*/  IMAD R3, R10, 0x4, R3 ;  /* 0x000000040a037824 */ /* 0x000fe400078e0203 */
[----:B------:R-:W2:Y:S01]  /*1000*/  LDS R9, [R9] ;  /* 0x0000000009097984 */ /* 0x000ea20000000800 */
[----:B------:R-:W-:-:S03]  /*1010*/  LEA R2, R7, R2, 0x18 ;  /* 0x0000000207027211 */ /* 0x000fc600078ec0ff */
[----:B------:R-:W-:Y:S02]  /*1020*/  @P1 LDS R14, [R3+-0x4] ;  /* 0xfffffc00030e1984 */ /* 0x000fe40000000800 */
[----:B------:R-:W-:Y:S01]  /*1030*/  IMAD R7, R11, 0x4, R2 ;  /* 0x000000040b077824 */ /* 0x000fe200078e0202 */
[----:B------:R-:W-:Y:S01]  /*1040*/  @!P0 IADD3 R2, PT, PT, -R10, RZ, RZ ;  /* 0x000000ff0a028210 */ /* 0x000fe20007ffe1ff */
[----:B------:R-:W-:Y:S04]  /*1050*/  LDS R29, [R3] ;  /* 0x00000000031d7984 */ /* 0x000fe80000000800 */
[----:B------:R-:W-:Y:S01]  /*1060*/  LDS R7, [R7] ;  /* 0x0000000007077984 */ /* 0x000fe20000000800 */
[C-C-:B--2---:R-:W-:Y:S01]  /*1070*/  IADD3 R13, PT, PT, R9.reuse, R6, R12.reuse ;  /* 0x00000006090d7210 */ /* 0x144fe20007ffe00c */
[----:B------:R-:W-:-:S04]  /*1080*/  IMAD.IADD R9, R9, 0x1, R12 ;  /* 0x0000000109097824 */ /* 0x000fc800078e020c */
[--C-:B------:R-:W-:Y:S02]  /*1090*/  IMAD R4, R13, 0x4, R0.reuse ;  /* 0x000000040d047824 */ /* 0x100fe400078e0200 */
[----:B------:R-:W0:Y:S01]  /*10a0*/  @P0 LDS R13, [R3] ;  /* 0x00000000030d0984 */ /* 0x000e220000000800 */
[----:B------:R-:W-:-:S03]  /*10b0*/  IMAD R9, R9, 0x4, R0 ;  /* 0x0000000409097824 */ /* 0x000fc600078e0200 */
[----:B------:R-:W1:Y:S04]  /*10c0*/  @P1 LDS R19, [R4] ;  /* 0x0000000004131984 */ /* 0x000e680000000800 */
[----:B------:R-:W-:Y:S01]  /*10d0*/  LDS R9, [R9] ;  /* 0x0000000009097984 */ /* 0x000fe20000000800 */
[----:B0-----:R-:W-:Y:S01]  /*10e0*/  @P0 IMAD.IADD R13, R13, 0x1, R12 ;  /* 0x000000010d0d0824 */ /* 0x001fe200078e020c */
[----:B-1----:R-:W-:-:S03]  /*10f0*/  @P1 IADD3 R19, PT, PT, R14, R12, -R19 ;  /* 0x0000000c0e131210 */ /* 0x002fc60007ffe813 */
[C---:B------:R-:W-:Y:S02]  /*1100*/  @P0 IMAD R13, R6.reuse, 0x2, R13 ;  /* 0x00000002060d0824 */ /* 0x040fe400078e020d */
[----:B------:R-:W-:Y:S01]  /*1110*/  @P0 VIADD R14, R11, 0xffffffff ;  /* 0xffffffff0b0e0836 */ /* 0x000fe20000000000 */
[----:B------:R-:W-:-:S03]  /*1120*/  @P1 LEA R5, R6, R19, 0x1 ;  /* 0x0000001306051211 */ /* 0x000fc600078e08ff */
[----:B------:R-:W-:Y:S01]  /*1130*/  @P0 IMAD R19, R14, R15, R13 ;  /* 0x0000000f0e130224 */ /* 0x000fe200078e020d */
[----:B------:R-:W-:Y:S01]  /*1140*/  @!P0 LOP3.LUT R13, RZ, R10, RZ, 0x33, !PT ;  /* 0x0000000aff0d8212 */ /* 0x000fe200078e33ff */
[----:B------:R-:W-:Y:S02]  /*1150*/  @P1 IMAD R21, R18, R11, R5 ;  /* 0x0000000b12151224 */ /* 0x000fe400078e0205 */
[----:B------:R-:W-:Y:S02]  /*1160*/  @!P1 IMAD.MOV R5, RZ, RZ, -R10 ;  /* 0x000000ffff059224 */ /* 0x000fe400078e0a0a */
[--C-:B------:R-:W-:Y:S02]  /*1170*/  @P0 IMAD R19, R19, 0x4, R0.reuse ;  /* 0x0000000413130824 */ /* 0x100fe400078e0200 */
[----:B------:R-:W-:-:S03]  /*1180*/  @P1 IMAD R14, R21, 0x4, R0 ;  /* 0x00000004150e1824 */ /* 0x000fc600078e0200 */
[----:B------:R-:W0:Y:S04]  /*1190*/  @P0 LDS R13, [R19] ;  /* 0x00000000130d0984 */ /* 0x000e280000000800 */
[----:B------:R-:W1:Y:S01]  /*11a0*/  @P1 LDS R5, [R14] ;  /* 0x000000000e051984 */ /* 0x000e620000000800 */
[----:B0-----:R0:W2:Y:S08]  /*11b0*/  I2F.F64 R24, R13 ;  /* 0x0000000d00187312 */ /* 0x0010b00000201c00 */
[----:B-1----:R0:W1:Y:S01]  /*11c0*/  I2F.F64 R20, R5 ;  /* 0x0000000500147312 */ /* 0x0020620000201c00 */
[----:B------:R-:W-:Y:S05]  /*11d0*/  @!P0 BRA `(.L_x_19) ;  /* 0x0000000000248947 */ /* 0x000fea0003800000 */
[----:B------:R-:W-:Y:S04]  /*11e0*/  LDS R19, [R4] ;  /* 0x0000000004137984 */ /* 0x000fe80000000800 */
[----:B------:R-:W3:Y:S04]  /*11f0*/  LDS R3, [R3+-0x4] ;  /* 0xfffffc0003037984 */ /* 0x000ee80000000800 */
[----:B------:R-:W4:Y:S01]  /*1200*/  LDS R8, [R8+-0x4] ;  /* 0xfffffc0008087984 */ /* 0x000f220000000800 */
[----:B---3--:R-:W-:Y:S01]  /*1210*/  IADD3 R27, PT, PT, R3, R12, -R19 ;  /* 0x0000000c031b7210 */ /* 0x008fe20007ffe813 */
[----:B------:R-:W-:-:S04]  /*1220*/  VIADD R19, R11, 0xffffffff ;  /* 0xffffffff0b137836 */ /* 0x000fc80000000000 */
[----:B------:R-:W-:-:S04]  /*1230*/  IMAD R27, R6, 0x2, R27 ;  /* 0x00000002061b7824 */ /* 0x000fc800078e021b */
[----:B----4-:R-:W-:-:S04]  /*1240*/  IMAD R19, R19, R8, R27 ;  /* 0x0000000813137224 */ /* 0x010fc800078e021b */
[----:B------:R-:W-:-:S05]  /*1250*/  IMAD R19, R19, 0x4, R0 ;  /* 0x0000000413137824 */ /* 0x000fca00078e0200 */
[----:B------:R3:W4:Y:S02]  /*1260*/  LDS R2, [R19] ;  /* 0x0000000013027984 */ /* 0x0007240000000800 */
.L_x_19:
[----:B------:R-:W-:Y:S05]  /*1270*/  BSYNC.RECONVERGENT B0 ;  /* 0x0000000000007941 */ /* 0x000fea0003800200 */
.L_x_18:
[----:B---34-:R-:W3:Y:S01]  /*1280*/  I2F.F64 R18, R2 ;  /* 0x0000000200127312 */ /* 0x018ee20000201c00 */
[----:B------:R-:W-:Y:S01]  /*1290*/  MOV R26, 0x3ff00000 ;  /* 0x3ff00000001a7802 */ /* 0x000fe20000000f00 */
[----:B--2---:R-:W-:Y:S01]  /*12a0*/  DADD R24, R24, -1 ;  /* 0xbff0000018187429 */ /* 0x004fe20000000000 */
[----:B------:R-:W-:Y:S01]  /*12b0*/  ISETP.NE.AND P0, PT, R9, R7, PT ;  /* 0x000000070900720c */ /* 0x000fe20003f05270 */
[----:B-1----:R-:W-:Y:S01]  /*12c0*/  DADD R20, R20, -1 ;  /* 0xbff0000014147429 */ /* 0x002fe20000000000 */
[----:B------:R-:W-:Y:S01]  /*12d0*/  IMAD.IADD R29, R29, 0x1, R12 ;  /* 0x000000011d1d7824 */ /* 0x000fe200078e020c */
[----:B------:R1:W-:Y:S01]  /*12e0*/  STL.64 [R1], R10 ;  /* 0x0000000a01007387 */ /* 0x0003e20000100a00 */
[----:B------:R-:W-:Y:S01]  /*12f0*/  FSEL R27, R26, -1.875, !P0 ;  /* 0xbff000001a1b7808 */ /* 0x000fe20004000000 */
[----:B------:R-:W-:Y:S01]  /*1300*/  IMAD.MOV.U32 R26, RZ, RZ, RZ ;  /* 0x000000ffff1a7224 */ /* 0x000fe200078e00ff */
[----:B------:R-:W2:Y:S01]  /*1310*/  F2I.F64.TRUNC R4, R24 ;  /* 0x0000001800047311 */ /* 0x000ea2000030d100 */
[----:B------:R-:W-:Y:S01]  /*1320*/  LEA R14, R6, R29, 0x1 ;  /* 0x0000001d060e7211 */ /* 0x000fe200078e08ff */
[----:B------:R-:W-:Y:S01]  /*1330*/  STL.64 [R1+0x8], R12 ;  /* 0x0000080c01007387 */ /* 0x000fe20000100a00 */
[----:B------:R-:W0:Y:S02]  /*1340*/  LDCU.64 UR4, c[0x4][0x10] ;  /* 0x01000200ff0477ac */ /* 0x000e240008000a00 */
[----:B---3--:R-:W-:Y:S01]  /*1350*/  DADD R18, R18, R26 ;  /* 0x0000000012127229 */ /* 0x008fe2000000001a */
[----:B------:R-:W-:-:S02]  /*1360*/  IMAD R15, R11, R15, R14 ;  /* 0x0000000f0b0f7224 */ /* 0x000fc400078e020e */
[----:B------:R-:W3:Y:S01]  /*1370*/  F2I.F64.TRUNC R8, R20 ;  /* 0x0000001400087311 */ /* 0x000ee2000030d100 */
[----:B------:R-:W-:Y:S02]  /*1380*/  IMAD.MOV.U32 R26, RZ, RZ, 0x3d ;  /* 0x0000003dff1a7424 */ /* 0x000fe400078e00ff */
[----:B------:R-:W-:Y:S01]  /*1390*/  IMAD R15, R15, 0x4, R0 ;  /* 0x000000040f0f7824 */ /* 0x000fe200078e0200 */
[----:B------:R-:W-:Y:S02]  /*13a0*/  MOV R0, 0x0 ;  /* 0x0000000000007802 */ /* 0x000fe40000000f00 */
[----:B------:R-:W-:Y:S01]  /*13b0*/  SEL R6, R26, 0x21, !P0 ;  /* 0x000000211a067807 */ /* 0x000fe20004000000 */
[----:B--2---:R0:W-:Y:S01]  /*13c0*/  STL.64 [R1+0x10], R4 ;  /* 0x0000100401007387 */ /* 0x0041e20000100a00 */
[----:B------:R-:W2:Y:S01]  /*13d0*/  F2I.F64.TRUNC R3, R18 ;  /* 0x0000001200037311 */ /* 0x000ea2000030d100 */
[----:B-1----:R1:W4:Y:S02]  /*13e0*/  LDC.64 R10, c[0x4][R0] ;  /* 0x01000000000a7b82 */ /* 0x0023240000000a00 */
[----:B------:R5:W-:Y:S04]  /*13f0*/  STL.64 [R1+0x20], R6 ;  /* 0x0000200601007387 */ /* 0x000be80000100a00 */
[----:B---3--:R1:W-:Y:S01]  /*1400*/  STL.64 [R1+0x18], R8 ;  /* 0x0000180801007387 */ /* 0x0083e20000100a00 */
[----:B0-----:R-:W-:Y:S01]  /*1410*/  IMAD.U32 R5, RZ, RZ, UR5 ;  /* 0x00000005ff057e24 */ /* 0x001fe2000f8e00ff */
[----:B--2---:R-:W-:-:S02]  /*1420*/  VIMNMX3 R14, R8, R4, R3, !PT ;  /* 0x00000004080e720f */ /* 0x004fc40007800103 */
[----:B------:R1:W-:Y:S01]  /*1430*/  STL.64 [R1+0x28], R2 ;  /* 0x0000280201007387 */ /* 0x0003e20000100a00 */
[----:B------:R-:W-:Y:S01]  /*1440*/  IMAD.U32 R4, RZ, RZ, UR4 ;  /* 0x00000004ff047e24 */ /* 0x000fe2000f8e00ff */
[----:B-----5:R-:W-:Y:S01]  /*1450*/  MOV R6, R17 ;  /* 0x0000001100067202 */ /* 0x020fe20000000f00 */
[----:B------:R-:W-:Y:S01]  /*1460*/  IMAD.MOV.U32 R7, RZ, RZ, R16 ;  /* 0x000000ffff077224 */ /* 0x000fe200078e0010 */
[----:B------:R1:W-:Y:S04]  /*1470*/  STL [R1+0x30], R14 ;  /* 0x0000300e01007387 */ /* 0x0003e80000100800 */
[----:B------:R1:W-:Y:S02]  /*1480*/  STS [R15], R14 ;  /* 0x0000000e0f007388 */ /* 0x0003e40000000800 */
[----:B------:R-:W-:-:S07]  /*1490*/  LEPC R20, `(.L_x_13) ;  /* 0x000000001014794e */ /* 0x000fce0000000000 */
[----:B-1--4-:R-:W-:Y:S05]  /*14a0*/  CALL.ABS.NOINC R10 ;  /* 0x000000000a007343 */ /* 0x012fea0003c00000 */
.L_x_13:
[----:B------:R-:W-:Y:S01]  /*14b0*/  ISETP.NE.AND P0, PT, R22, RZ, PT ;  /* 0x000000ff1600720c */ /* 0x000fe20003f05270 */
[----:B------:R-:W-:Y:S05]  /*14c0*/  WARPSYNC.ALL ;  /* 0x0000000000007948 */ /* 0x000fea0003800000 */
[----:B------:R-:W-:Y:S06]  /*14d0*/  BAR.SYNC.DEFER_BLOCKING 0x0 ;  /* 0x0000000000007b1d */ /* 0x000fec0000010000 */
[----:B------:R-:W-:Y:S04]  /*14e0*/  BSSY.RECONVERGENT B6, `(.L_x_20) ;  /* 0x000000a000067945 */ /* 0x000fe80003800200 */
[----:B------:R-:W-:Y:S05]  /*14f0*/  @P0 BRA `(.L_x_21) ;  /* 0x0000000000200947 */ /* 0x000fea0003800000 */
[----:B------:R-:W-:Y:S01]  /*1500*/  MOV R0, 0x0 ;  /* 0x0000000000007802 */ /* 0x000fe20000000f00 */
[----:B------:R-:W0:Y:S01]  /*1510*/  LDCU.64 UR4, c[0x4][0x18] ;  /* 0x01000300ff0477ac */ /* 0x000e220008000a00 */
[----:B------:R-:W-:Y:S02]  /*1520*/  CS2R R6, SRZ ;  /* 0x0000000000067805 */ /* 0x000fe4000001ff00 */
[----:B------:R1:W2:Y:S01]  /*1530*/  LDC.64 R2, c[0x4][R0] ;  /* 0x0100000000027b82 */ /* 0x0002a20000000a00 */
[----:B0-----:R-:W-:Y:S02]  /*1540*/  IMAD.U32 R4, RZ, RZ, UR4 ;  /* 0x00000004ff047e24 */ /* 0x001fe4000f8e00ff */
[----:B-1----:R-:W-:-:S07]  /*1550*/  IMAD.U32 R5, RZ, RZ, UR5 ;  /* 0x00000005ff057e24 */ /* 0x002fce000f8e00ff */
[----:B------:R-:W-:-:S07]  /*1560*/  LEPC R20, `(.L_x_21) ;  /* 0x000000001014794e */ /* 0x000fce0000000000 */
[----:B--2---:R-:W-:Y:S05]  /*1570*/  CALL.ABS.NOINC R2 ;  /* 0x0000000002007343 */ /* 0x004fea0003c00000 */
.L_x_21:
[----:B------:R-:W-:Y:S05]  /*1580*/  BSYNC.RECONVERGENT B6 ;  /* 0x0000000000067941 */ /* 0x000fea0003800200 */
.L_x_20:
[----:B------:R-:W0:Y:S01]  /*1590*/  S2R R3, SR_CgaCtaId ;  /* 0x0000000000037919 */ /* 0x000e220000008800 */
[----:B------:R-:W-:-:S04]  /*15a0*/  MOV R4, 0x400 ;  /* 0x0000040000047802 */ /* 0x000fc80000000f00 */
[----:B0-----:R-:W-:-:S05]  /*15b0*/  LEA R5, R3, R4, 0x18 ;  /* 0x0000000403057211 */ /* 0x001fca00078ec0ff */
[----:B------:R-:W0:Y:S02]  /*15c0*/  LDS R0, [R5+0x4] ;  /* 0x0000040005007984 */ /* 0x000e240000000800 */
[----:B0-----:R-:W-:-:S04]  /*15d0*/  IADD3 R23, PT, PT, R23, -R0, RZ ;  /* 0x8000000017177210 */ /* 0x001fc80007ffe0ff */
[----:B------:R-:W-:-:S13]  /*15e0*/  ISETP.GE.U32.AND P0, PT, R22, R23, PT ;  /* 0x000000171600720c */ /* 0x000fda0003f06070 */
[----:B------:R-:W-:Y:S05]  /*15f0*/  @P0 BRA `(.L_x_22) ;  /* 0x0000000400d40947 */ /* 0x000fea0003800000 */
[----:B------:R-:W0:Y:S01]  /*1600*/  LDS R15, [R5+0x8] ;  /* 0x00000800050f7984 */ /* 0x000e220000000800 */
[----:B------:R-:W-:Y:S01]  /*1610*/  BSSY.RECONVERGENT B0, `(.L_x_23) ;  /* 0x0000013000007945 */ /* 0x000fe20003800200 */
[----:B------:R-:W-:Y:S02]  /*1620*/  IMAD.MOV.U32 R11, RZ, RZ, 0x2 ;  /* 0x00000002ff0b7424 */ /* 0x000fe400078e00ff */
[----:B------:R-:W-:Y:S02]  /*1630*/  IMAD.MOV.U32 R12, RZ, RZ, R22 ;  /* 0x000000ffff0c7224 */ /* 0x000fe400078e0016 */
[----:B------:R-:W-:Y:S01]  /*1640*/  IMAD.MOV.U32 R10, RZ, RZ, 0x2 ;  /* 0x00000002ff0a7424 */ /* 0x000fe200078e00ff */
[----:B0-----:R-:W-:-:S13]  /*1650*/  ISETP.GE.U32.AND P0, PT, R22, R15, PT ;  /* 0x0000000f1600720c */ /* 0x001fda0003f06070 */
[----:B------:R-:W-:Y:S05]  /*1660*/  @!P0 BRA `(.L_x_24) ;  /* 0x0000000000348947 */ /* 0x000fea0003800000 */
[----:B------:R-:W-:Y:S01]  /*1670*/  HFMA2 R0, -RZ, RZ, 0, 1.1920928955078125e-07 ;  /* 0x00000002ff007431 */ /* 0x000fe200000001ff */
[----:B------:R-:W-:Y:S01]  /*1680*/  BSSY.RECONVERGENT B1, `(.L_x_25) ;  /* 0x000000a000017945 */ /* 0x000fe20003800200 */
[----:B------:R-:W-:Y:S02]  /*1690*/  IMAD.MOV.U32 R12, RZ, RZ, R22 ;  /* 0x000000ffff0c7224 */ /* 0x000fe400078e0016 */
[----:B------:R-:W-:-:S07]  /*16a0*/  IMAD.MOV.U32 R11, RZ, RZ, 0x2 ;  /* 0x00000002ff0b7424 */ /* 0x000fce00078e00ff */
.L_x_26:
[----:B------:R-:W-:Y:S01]  /*16b0*/  IMAD R2, R0, 0x4, R5 ;  /* 0x0000000400027824 */ /* 0x000fe200078e0205 */
[----:B------:R-:W-:Y:S01]  /*16c0*/  IADD3 R12, PT, PT, R12, -R15, RZ ;  /* 0x8000000f0c0c7210 */ /* 0x000fe20007ffe0ff */
[----:B------:R-:W-:Y:S02]  /*16d0*/  VIADD R0, R0, 0x1 ;  /* 0x0000000100007836 */ /* 0x000fe40000000000 */
[----:B------:R-:W-:Y:S01]  /*16e0*/  VIADD R11, R11, 0xffffffff ;  /* 0xffffffff0b0b7836 */ /* 0x000fe20000000000 */
[----:B------:R-:W0:Y:S02]  /*16f0*/  LDS R15, [R2+0x4] ;  /* 0x00000400020f7984 */ /* 0x000e240000000800 */
[----:B0-----:R-:W-:-:S13]  /*1700*/  ISETP.GE.U32.AND P0, PT, R12, R15, PT ;  /* 0x0000000f0c00720c */ /* 0x001fda0003f06070 */
[----:B------:R-:W-:Y:S05]  /*1710*/  @P0 BRA `(.L_x_26) ;  /* 0xfffffffc00e40947 */ /* 0x000fea000383ffff */
[----:B------:R-:W-:Y:S05]  /*1720*/  BSYNC.RECONVERGENT B1 ;  /* 0x0000000000017941 */ /* 0x000fea0003800200 */
.L_x_25:
[----:B------:R-:W-:-:S07]  /*1730*/  IMAD.MOV.U32 R10, RZ, RZ, R0 ;  /* 0x000000ffff0a7224 */ /* 0x000fce00078e0000 */
.L_x_24:
[----:B------:R-:W-:Y:S05]  /*1740*/  BSYNC.RECONVERGENT B0 ;  /* 0x0000000000007941 */ /* 0x000fea0003800200 */
.L_x_23:
[----:B------:R-:W0:Y:S02]  /*1750*/  LDC.64 R6, c[0x4][0x8] ;  /* 0x01000200ff067b82 */ /* 0x000e240000000a00 */
[----:B0-----:R0:W2:Y:S01]  /*1760*/  LDG.E R23, desc[UR36][R6.64] ;  /* 0x0000002406177981 */ /* 0x0010a2000c1e1900 */
[----:B------:R-:W-:Y:S01]  /*1770*/  IADD3 R0, PT, PT, R4, 0x18, RZ ;  /* 0x0000001804007810 */ /* 0x000fe20007ffe0ff */
[----:B------:R-:W-:Y:S01]  /*1780*/  BSSY.RECONVERGENT B0, `(.L_x_27) ;  /* 0x0000021000007945 */ /* 0x000fe20003800200 */
[----:B------:R-:W-:Y:S01]  /*1790*/  ISETP.GE.AND P0, PT, R11, 0x1, PT ;  /* 0x000000010b00780c */ /* 0x000fe20003f06270 */
[----:B------:R-:W-:Y:S01]  /*17a0*/  IMAD R8, R10, 0x4, R5 ;  /* 0x000000040a087824 */ /* 0x000fe200078e0205 */
[----:B------:R-:W-:Y:S01]  /*17b0*/  LEA R29, R3, R0, 0x18 ;  /* 0x00000000031d7211 */ /* 0x000fe200078ec0ff */
[----:B------:R-:W-:Y:S01]  /*17c0*/  VIADD R0, R4, 0x24 ;  /* 0x0000002404007836 */ /* 0x000fe20000000000 */
[----:B------:R-:W-:-:S03]  /*17d0*/  ISETP.GE.AND P1, PT, R11, RZ, PT ;  /* 0x000000ff0b00720c */ /* 0x000fc60003f26270 */
[----:B------:R-:W-:Y:S02]  /*17e0*/  IMAD R29, R10, 0x4, R29 ;  /* 0x000000040a1d7824 */ /* 0x000fe400078e021d */
[----:B0-----:R-:W-:-:S04]  /*17f0*/  VIADD R6, R4, 0x30 ;  /* 0x0000003004067836 */ /* 0x001fc80000000000 */
[----:B------:R-:W0:Y:S02]  /*1800*/  @P0 LDS R9, [R29] ;  /* 0x000000001d090984 */ /* 0x000e240000000800 */
[----:B0-----:R-:W-:Y:S01]  /*1810*/  @P0 IMAD.IADD R2, R9, 0x1, R12 ;  /* 0x0000000109020824 */ /* 0x001fe200078e020c */
[----:B------:R-:W-:Y:S02]  /*1820*/  LEA R9, R3, R0, 0x18 ;  /* 0x0000000003097211 */ /* 0x000fe400078ec0ff */
[----:B------:R-:W-:-:S03]  /*1830*/  @P0 IADD3 R0, PT, PT, R11, -0x1, RZ ;  /* 0xffffffff0b000810 */ /* 0x000fc60007ffe0ff */
[----:B------:R-:W-:-:S06]  /*1840*/  IMAD R7, R10, 0x4, R9 ;  /* 0x000000040a077824 */ /* 0x000fcc00078e0209 */
[----:B------:R-:W0:Y:S01]  /*1850*/  LDS R7, [R7] ;  /* 0x0000000007077984 */ /* 0x000e220000000800 */
[----:B--2---:R-:W-:Y:S01]  /*1860*/  @P0 IMAD R2, R23, 0x2, R2 ;  /* 0x0000000217020824 */ /* 0x004fe200078e0202 */
[----:B0-----:R-:W-:-:S03]  /*1870*/  IADD3 R19, PT, PT, R7, R23, R12 ;  /* 0x0000001707137210 */ /* 0x001fc60007ffe00c */
[----:B------:R-:W-:Y:S01]  /*1880*/  @P0 IMAD R9, R0, R15, R2 ;  /* 0x0000000f00090224 */ /* 0x000fe200078e0202 */
[----:B------:R-:W-:-:S04]  /*1890*/  LEA R0, R3, R6, 0x18 ;  /* 0x0000000603007211 */ /* 0x000fc800078ec0ff */
[----:B------:R-:W-:Y:S01]  /*18a0*/  @P0 LEA R9, R9, R0, 0x2 ;  /* 0x0000000009090211 */ /* 0x000fe200078e10ff */
[----:B------:R-:W-:-:S04]  /*18b0*/  IMAD R19, R19, 0x4, R0 ;  /* 0x0000000413137824 */ /* 0x000fc800078e0200 */
[----:B------:R0:W1:Y:S01]  /*18c0*/  @P0 LDS R13, [R9] ;  /* 0x00000000090d0984 */ /* 0x0000620000000800 */
[----:B------:R-:W-:Y:S01]  /*18d0*/  @!P0 LOP3.LUT R13, RZ, R10, RZ, 0x33, !PT ;  /* 0x0000000aff0d8212 */ /* 0x000fe200078e33ff */
[----:B01----:R-:W-:Y:S06]  /*18e0*/  @!P1 BRA `(.L_x_28) ;  /* 0x0000000000249947 */ /* 0x003fec0003800000 */
[----:B------:R-:W-:Y:S04]  /*18f0*/  LDS R5, [R19] ;  /* 0x0000000013057984 */ /* 0x000fe80000000800 */
[----:B------:R-:W0:Y:S04]  /*1900*/  LDS R2, [R29+-0x4] ;  /* 0xfffffc001d027984 */ /* 0x000e280000000800 */
[----:B------:R-:W1:Y:S01]  /*1910*/  LDS R6, [R8+-0x4] ;  /* 0xfffffc0008067984 */ /* 0x000e620000000800 */
[----:B0-----:R-:W-:-:S05]  /*1920*/  IADD3 R2, PT, PT, R2, R12, -R5 ;  /* 0x0000000c02027210 */ /* 0x001fca0007ffe805 */
[----:B------:R-:W-:-:S04]  /*1930*/  IMAD R2, R23, 0x2, R2 ;  /* 0x0000000217027824 */ /* 0x000fc800078e0202 */
[----:B-1----:R-:W-:-:S05]  /*1940*/  IMAD R5, R6, R11, R2 ;  /* 0x0000000b06057224 */ /* 0x002fca00078e0202 */
[----:B------:R-:W-:-:S06]  /*1950*/  LEA R5, R5, R0, 0x2 ;  /* 0x0000000005057211 */ /* 0x000fcc00078e10ff */
[----:B------:R-:W0:Y:S01]  /*1960*/  LDS R5, [R5] ;  /* 0x0000000005057984 */ /* 0x000e220000000800 */
[----:B------:R-:W-:Y:S05]  /*1970*/  BRA `(.L_x_29) ;  /* 0x0000000000047947 */ /* 0x000fea0003800000 */
.L_x_28:
[----:B------:R-:W-:-:S07]  /*1980*/  IMAD.MOV R5, RZ, RZ, -R10 ;  /* 0x000000ffff057224 */ /* 0x000fce00078e0a0a */
.L_x_29:
[----:B------:R-:W-:Y:S05]  /*1990*/  BSYNC.RECONVERGENT B0 ;  /* 0x0000000000007941 */ /* 0x000fea0003800200 */
.L_x_27:
[----:B------:R-:W-:Y:S04]  /*19a0*/  BSSY.RECONVERGENT B0, `(.L_x_30) ;  /* 0x000000d000007945 */ /* 0x000fe80003800200 */
[----:B------:R-:W-:Y:S05]  /*19b0*/  @!P0 BRA `(.L_x_31) ;  /* 0x0000000000288947 */ /* 0x000fea0003800000 */
[----:B------:R-:W-:Y:S01]  /*19c0*/  LDS R19, [R19] ;  /* 0x0000000013137984 */ /* 0x000fe20000000800 */
[----:B------:R-:W-:-:S03]  /*19d0*/  VIADD R9, R11, 0xffffffff ;  /* 0xffffffff0b097836 */ /* 0x000fc60000000000 */
[----:B------:R-:W1:Y:S04]  /*19e0*/  LDS R2, [R29+-0x4] ;  /* 0xfffffc001d027984 */ /* 0x000e680000000800 */
[----:B------:R-:W2:Y:S01]  /*19f0*/  LDS R8, [R8+-0x4] ;  /* 0xfffffc0008087984 */ /* 0x000ea20000000800 */
[----:B-1----:R-:W-:-:S05]  /*1a00*/  IADD3 R2, PT, PT, R2, R12, -R19 ;  /* 0x0000000c02027210 */ /* 0x002fca0007ffe813 */
[----:B------:R-:W-:-:S04]  /*1a10*/  IMAD R2, R23, 0x2, R2 ;  /* 0x0000000217027824 */ /* 0x000fc800078e0202 */
[----:B--2---:R-:W-:-:S05]  /*1a20*/  IMAD R9, R9, R8, R2 ;  /* 0x0000000809097224 */ /* 0x004fca00078e0202 */
[----:B------:R-:W-:-:S05]  /*1a30*/  LEA R9, R9, R0, 0x2 ;  /* 0x0000000009097211 */ /* 0x000fca00078e10ff */
[----:B------:R1:W2:Y:S01]  /*1a40*/  LDS R2, [R9] ;  /* 0x0000000009027984 */ /* 0x0002a20000000800 */
[----:B------:R-:W-:Y:S05]  /*1a50*/  BRA `(.L_x_32) ;  /* 0x0000000000047947 */ /* 0x000fea0003800000 */
.L_x_31:
[----:B------:R-:W-:-:S07]  /*1a60*/  IMAD.MOV R2, RZ, RZ, -R10 ;  /* 0x000000ffff027224 */ /* 0x000fce00078e0a0a */
.L_x_32:
[----:B------:R-:W-:Y:S05]  /*1a70*/  BSYNC.RECONVERGENT B0 ;  /* 0x0000000000007941 */ /* 0x000fea0003800200 */
.L_x_30:
[----:B------:R-:W-:Y:S01]  /*1a80*/  VIADD R4, R4, 0xc ;  /* 0x0000000c04047836 */ /* 0x000fe20000000000 */
[----:B------:R-:W3:Y:S01]  /*1a90*/  LDS R29, [R29] ;  /* 0x000000001d1d7984 */ /* 0x000ee20000000800 */
[----:B------:R-:W-:Y:S01]  /*1aa0*/  IMAD.IADD R7, R7, 0x1, R12 ;  /* 0x0000000107077824 */ /* 0x000fe200078e020c */
[----:B------:R-:W4:Y:S01]  /*1ab0*/  I2F.F64 R24, R13 ;  /* 0x0000000d00187312 */ /* 0x000f220000201c00 */
[----:B------:R-:W-:Y:S01]  /*1ac0*/  IMAD.MOV.U32 R26, RZ, RZ, 0x3ff00000 ;  /* 0x3ff00000ff1a7424 */ /* 0x000fe200078e00ff */
[----:B------:R-:W-:Y:S01]  /*1ad0*/  LEA R4, R3, R4, 0x18 ;  /* 0x0000000403047211 */ /* 0x000fe200078ec0ff */
[----:B------:R-:W-:Y:S01]  /*1ae0*/  STL.64 [R1], R10 ;  /* 0x0000000a01007387 */ /* 0x000fe20000100a00 */
[----:B-1----:R-:W-:Y:S01]  /*1af0*/  LEA R9, R7, R0, 0x2 ;  /* 0x0000000007097211 */ /* 0x002fe200078e10ff */
[----:B------:R-:W1:Y:S01]  /*1b00*/  LDCU.64 UR4, c[0x4][0x10] ;  /* 0x01000200ff0477ac */ /* 0x000e620008000a00 */
[----:B------:R-:W-:Y:S01]  /*1b10*/  IMAD.MOV.U32 R6, RZ, RZ, 0x3d ;  /* 0x0000003dff067424 */ /* 0x000fe200078e00ff */
[----:B------:R-:W-:Y:S01]  /*1b20*/  STL.64 [R1+0x8], R12 ;  /* 0x0000080c01007387 */ /* 0x000fe20000100a00 */
[----:B------:R-:W-:Y:S01]  /*1b30*/  IMAD R7, R11, 0x4, R4 ;  /* 0x000000040b077824 */ /* 0x000fe200078e0204 */
[----:B0-----:R-:W0:Y:S02]  /*1b40*/  I2F.F64 R20, R5 ;  /* 0x0000000500147312 */ /* 0x001e240000201c00 */
[----:B------:R-:W5:Y:S04]  /*1b50*/  LDS R9, [R9] ;  /* 0x0000000009097984 */ /* 0x000f680000000800 */
[----:B------:R-:W1:Y:S01]  /*1b60*/  LDS R7, [R7] ;  /* 0x0000000007077984 */ /* 0x000e620000000800 */
[----:B----4-:R-:W-:Y:S01]  /*1b70*/  DADD R24, R24, -1 ;  /* 0xbff0000018187429 */ /* 0x010fe20000000000 */
[----:B--2---:R-:W-:Y:S01]  /*1b80*/  I2F.F64 R18, R2 ;  /* 0x0000000200127312 */ /* 0x004fe20000201c00 */
[----:B0-----:R-:W-:-:S07]  /*1b90*/  DADD R20, R20, -1 ;  /* 0xbff0000014147429 */ /* 0x001fce0000000000 */
[----:B------:R-:W0:Y:S08]  /*1ba0*/  F2I.F64.TRUNC R4, R24 ;  /* 0x0000001800047311 */ /* 0x000e30000030d100 */
[----:B------:R-:W5:Y:S01]  /*1bb0*/  F2I.F64.TRUNC R8, R20 ;  /* 0x0000001400087311 */ /* 0x000f62000030d100 */
[----:B---3--:R-:W-:Y:S01]  /*1bc0*/  IMAD.IADD R14, R29, 0x1, R12 ;  /* 0x000000011d0e7824 */ /* 0x008fe200078e020c */
[----:B0-----:R0:W-:Y:S04]  /*1bd0*/  STL.64 [R1+0x10], R4 ;  /* 0x0000100401007387 */ /* 0x0011e80000100a00 */
[----:B------:R-:W-:-:S05]  /*1be0*/  LEA R14, R23, R14, 0x1 ;  /* 0x0000000e170e7211 */ /* 0x000fca00078e08ff */
[----:B------:R-:W-:Y:S01]  /*1bf0*/  IMAD R15, R11, R15, R14 ;  /* 0x0000000f0b0f7224 */ /* 0x000fe200078e020e */
[----:B-----5:R-:W-:Y:S03]  /*1c00*/  STL.64 [R1+0x18], R8 ;  /* 0x0000180801007387 */ /* 0x020fe60000100a00 */
[----:B------:R-:W-:Y:S01]  /*1c10*/  IMAD R15, R15, 0x4, R0 ;  /* 0x000000040f0f7824 */ /* 0x000fe200078e0200 */
[----:B------:R-:W-:Y:S02]  /*1c20*/  MOV R0, 0x0 ;  /* 0x0000000000007802 */ /* 0x000fe40000000f00 */
[----:B-1----:R-:W-:Y:S02]  /*1c30*/  ISETP.NE.AND P0, PT, R9, R7, PT ;  /* 0x000000070900720c */ /* 0x002fe40003f05270 */
[----:B------:R1:W2:Y:S01]  /*1c40*/  LDC.64 R10, c[0x4][R0] ;  /* 0x01000000000a7b82 */ /* 0x0002a20000000a00 */
[----:B0-----:R-:W-:-:S02]  /*1c50*/  MOV R5, UR5 ;  /* 0x0000000500057c02 */ /* 0x001fc40008000f00 */
[----:B------:R-:W-:Y:S02]  /*1c60*/  FSEL R27, R26, -1.875, !P0 ;  /* 0xbff000001a1b7808 */ /* 0x000fe40004000000 */
[----:B------:R-:W-:Y:S02]  /*1c70*/  MOV R26, RZ ;  /* 0x000000ff001a7202 */ /* 0x000fe40000000f00 */
[----:B------:R-:W-:-:S04]  /*1c80*/  SEL R6, R6, 0x21, !P0 ;  /* 0x0000002106067807 */ /* 0x000fc80004000000 */
[----:B------:R-:W-:Y:S01]  /*1c90*/  DADD R18, R18, R26 ;  /* 0x0000000012127229 */ /* 0x000fe2000000001a */
[----:B------:R0:W-:Y:S05]  /*1ca0*/  STL.64 [R1+0x20], R6 ;  /* 0x0000200601007387 */ /* 0x0001ea0000100a00 */
[----:B------:R-:W3:Y:S01]  /*1cb0*/  F2I.F64.TRUNC R3, R18 ;  /* 0x0000001200037311 */ /* 0x000ee2000030d100 */
[----:B0-----:R-:W-:Y:S02]  /*1cc0*/  IMAD.MOV.U32 R6, RZ, RZ, R17 ;  /* 0x000000ffff067224 */ /* 0x001fe400078e0011 */
[----:B------:R-:W-:Y:S01]  /*1cd0*/  IMAD.MOV.U32 R7, RZ, RZ, R16 ;  /* 0x000000ffff077224 */ /* 0x000fe200078e0010 */
[----:B---3--:R-:W-:Y:S01]  /*1ce0*/  VIMNMX3 R14, R8, R4, R3, !PT ;  /* 0x00000004080e720f */ /* 0x008fe20007800103 */
[----:B------:R1:W-:Y:S01]  /*1cf0*/  STL.64 [R1+0x28], R2 ;  /* 0x0000280201007387 */ /* 0x0003e20000100a00 */
[----:B------:R-:W-:-:S03]  /*1d00*/  IMAD.U32 R4, RZ, RZ, UR4 ;  /* 0x00000004ff047e24 */ /* 0x000fc6000f8e00ff */
[----:B------:R1:W-:Y:S04]  /*1d10*/  STL [R1+0x30], R14 ;  /* 0x0000300e01007387 */ /* 0x0003e80000100800 */
[----:B------:R1:W-:Y:S02]  /*1d20*/  STS [R15], R14 ;  /* 0x0000000e0f007388 */ /* 0x0003e40000000800 */
[----:B------:R-:W-:-:S07]  /*1d30*/  LEPC R20, `(.L_x_22) ;  /* 0x000000001014794e */ /* 0x000fce0000000000 */
[----:B-12---:R-:W-:Y:S05]  /*1d40*/  CALL.ABS.NOINC R10 ;  /* 0x000000000a007343 */ /* 0x006fea0003c00000 */
.L_x_22:
[----:B------:R-:W-:Y:S05]  /*1d50*/  WARPSYNC.ALL ;  /* 0x0000000000007948 */ /* 0x000fea0003800000 */
[----:B------:R-:W-:Y:S01]  /*1d60*/  BAR.SYNC.DEFER_BLOCKING 0x0 ;  /* 0x0000000000007b1d */ /* 0x000fe20000010000 */
[----:B------:R-:W-:-:S13]  /*1d70*/  ISETP.NE.AND P0, PT, R22, RZ, PT ;  /* 0x000000ff1600720c */ /* 0x000fda0003f05270 */
[----:B------:R-:W-:Y:S05]  /*1d80*/  @P0 EXIT ;  /* 0x000000000000094d */ /* 0x000fea0003800000 */
[----:B------:R-:W-:Y:S01]  /*1d90*/  MOV R0, 0x0 ;  /* 0x0000000000007802 */ /* 0x000fe20000000f00 */
[----:B------:R-:W0:Y:S01]  /*1da0*/  LDCU.64 UR4, c[0x4][0x18] ;  /* 0x01000300ff0477ac */ /* 0x000e220008000a00 */
[----:B------:R-:W-:Y:S02]  /*1db0*/  CS2R R6, SRZ ;  /* 0x0000000000067805 */ /* 0x000fe4000001ff00 */
[----:B------:R1:W2:Y:S01]  /*1dc0*/  LDC.64 R2, c[0x4][R0] ;  /* 0x0100000000027b82 */ /* 0x0002a20000000a00 */
[----:B0-----:R-:W-:Y:S01]  /*1dd0*/  MOV R4, UR4 ;  /* 0x0000000400047c02 */ /* 0x001fe20008000f00 */
[----:B-1----:R-:W-:-:S07]  /*1de0*/  IMAD.U32 R5, RZ, RZ, UR5 ;  /* 0x00000005ff057e24 */ /* 0x002fce000f8e00ff */
[----:B------:R-:W-:-:S07]  /*1df0*/  LEPC R20, `(.L_x_33) ;  /* 0x000000001014794e */ /* 0x000fce0000000000 */
[----:B--2---:R-:W-:Y:S05]  /*1e00*/  CALL.ABS.NOINC R2 ;  /* 0x0000000002007343 */ /* 0x004fea0003c00000 */
.L_x_33:
[----:B------:R-:W-:Y:S05]  /*1e10*/  EXIT ;  /* 0x000000000000794d */ /* 0x000fea0003800000 */
.L_x_34:
[----:B------:R-:W-:-:S00]  /*1e20*/  BRA `(.L_x_34) ;  /* 0xfffffffc00fc7947 */ /* 0x000fc0000383ffff */
[----:B------:R-:W-:-:S00]  /*1e30*/  NOP ;  /* 0x0000000000007918 */ /* 0x000fc00000000000 */
        /* <DEDUP_REMOVED lines=12> */
.L_x_35:


//--------------------- .nv.global.init           --------------------------
	.section	.nv.global.init,"aw",@progbits
.nv.global.init:
	.type		$str$1,@object
	.size		$str$1,($str - $str$1)
$str$1:
        /*0000*/ 	.byte	0x0a, 0x00
	.type		$str,@object
	.size		$str,(.L_1 - $str)
$str:
        /*0002*/ 	.byte	0x28, 0x25, 0x64, 0x2c, 0x20, 0x25, 0x64, 0x2c, 0x20, 0x25, 0x64, 0x29, 0x20, 0x2d, 0x3e, 0x20
        /*0012*/ 	.byte	0x75, 0x3a, 0x20, 0x25, 0x32, 0x64, 0x2f, 0x25, 0x32, 0x64, 0x2c, 0x20, 0x6c, 0x3a, 0x20, 0x25
        /*0022*/ 	.byte	0x32, 0x64, 0x2f, 0x25, 0x32, 0x64, 0x2c, 0x20, 0x64, 0x28, 0x25, 0x64, 0x20, 0x25, 0x63, 0x20
        /*0032*/ 	.byte	0x25, 0x64, 0x29, 0x3a, 0x20, 0x25, 0x32, 0x64, 0x2f, 0x25, 0x32, 0x64, 0x20, 0x2d, 0x3e, 0x20
        /*0042*/ 	.byte	0x25, 0x32, 0x64, 0x0a, 0x00
.L_1:


//--------------------- .nv.shared.mine_global_aligment --------------------------
	.section	.nv.shared.mine_global_aligment,"aw",@nobits
	.sectionflags	@""
	.align	16
.nv.shared.mine_global_aligment:
	.zero		1072


//--------------------- .nv.shared.reserved.0     --------------------------
	.section	.nv.shared.reserved.0,"aw",@nobits
	.weak		__nv_reservedSMEM_offset_0_alias
	.size		__nv_reservedSMEM_offset_0_alias, 0, 64
	.other		__nv_reservedSMEM_offset_0_alias,@"STO_CUDA_RESERVED_SHARED STV_DEFAULT"
__nv_reservedSMEM_offset_0_alias:
	.zero		0
	.zero		64


//--------------------- .nv.global                --------------------------
	.section	.nv.global,"aw",@nobits
	.align	4
.nv.global:
	.type		g_target_size,@object
	.size		g_target_size,(.L_0 - g_target_size)
g_target_size:
	.zero		4
.L_0:


//--------------------- .nv.constant0.mine_global_aligment --------------------------
	.section	.nv.constant0.mine_global_aligment,"a",@progbits
	.sectionflags	@""
	.align	4
.nv.constant0.mine_global_aligment:
	.zero		948


//--------------------- SYMBOLS --------------------------

	.type		.nv.reservedSmem.offset0,@object
	.size		.nv.reservedSmem.offset0,0x4
	.type		.nv.reservedSmem.cap,@object
	.size		.nv.reservedSmem.cap,0x4
	.type		vprintf,@function
